//
// Generated by NVIDIA NVVM Compiler
//
// Compiler Build ID: CL-36424714
// Cuda compilation tools, release 13.0, V13.0.88
// Based on NVVM 20.0.0
//

.version 9.0
.target sm_100
.address_size 64

	// .globl	_Z14blurImgKernel1P6uchar3iiPfiS0_
.const .align 4 .b8 dc_filter[324];
.extern .shared .align 16 .b8 s_inPixels[];

.visible .entry _Z14blurImgKernel1P6uchar3iiPfiS0_(
	.param .u64 .ptr .align 1 _Z14blurImgKernel1P6uchar3iiPfiS0__param_0,
	.param .u32 _Z14blurImgKernel1P6uchar3iiPfiS0__param_1,
	.param .u32 _Z14blurImgKernel1P6uchar3iiPfiS0__param_2,
	.param .u64 .ptr .align 1 _Z14blurImgKernel1P6uchar3iiPfiS0__param_3,
	.param .u32 _Z14blurImgKernel1P6uchar3iiPfiS0__param_4,
	.param .u64 .ptr .align 1 _Z14blurImgKernel1P6uchar3iiPfiS0__param_5
)
{
	.reg .pred 	%p<12>;
	.reg .b16 	%rs<22>;
	.reg .b32 	%r<96>;
	.reg .b32 	%f<102>;
	.reg .b64 	%rd<39>;

	ld.param.u64 	%rd7, [_Z14blurImgKernel1P6uchar3iiPfiS0__param_0];
	ld.param.u32 	%r25, [_Z14blurImgKernel1P6uchar3iiPfiS0__param_1];
	ld.param.u32 	%r28, [_Z14blurImgKernel1P6uchar3iiPfiS0__param_2];
	ld.param.u64 	%rd8, [_Z14blurImgKernel1P6uchar3iiPfiS0__param_3];
	ld.param.u32 	%r27, [_Z14blurImgKernel1P6uchar3iiPfiS0__param_4];
	cvta.to.global.u64 	%rd1, %rd7;
	cvta.to.global.u64 	%rd2, %rd8;
	mov.u32 	%r29, %tid.x;
	mov.u32 	%r30, %ctaid.x;
	mov.u32 	%r31, %ntid.x;
	mad.lo.s32 	%r1, %r30, %r31, %r29;
	mov.u32 	%r32, %tid.y;
	mov.u32 	%r33, %ctaid.y;
	mov.u32 	%r34, %ntid.y;
	mad.lo.s32 	%r35, %r33, %r34, %r32;
	setp.ge.s32 	%p1, %r1, %r25;
	setp.ge.s32 	%p2, %r35, %r28;
	or.pred  	%p3, %p1, %p2;
	@%p3 bra 	$L__BB0_13;
	setp.lt.s32 	%p4, %r27, 1;
	mov.f32 	%f96, 0f00000000;
	mov.f32 	%f97, %f96;
	mov.f32 	%f98, %f96;
	@%p4 bra 	$L__BB0_12;
	shr.u32 	%r37, %r27, 1;
	sub.s32 	%r3, %r1, %r37;
	add.s32 	%r4, %r28, -1;
	add.s32 	%r5, %r25, -1;
	and.b32  	%r6, %r27, 2147483644;
	neg.s32 	%r7, %r6;
	add.s32 	%r8, %r3, 3;
	mov.f32 	%f98, 0f00000000;
	mov.b32 	%r88, 0;
	mov.f32 	%f97, %f98;
	mov.f32 	%f96, %f98;
$L__BB0_3:
	setp.lt.u32 	%p5, %r27, 4;
	sub.s32 	%r40, %r35, %r37;
	add.s32 	%r93, %r40, %r88;
	mul.lo.s32 	%r11, %r88, %r27;
	mov.b32 	%r94, 0;
	@%p5 bra 	$L__BB0_6;
	mul.wide.u32 	%rd9, %r11, 4;
	add.s64 	%rd10, %rd2, %rd9;
	add.s64 	%rd38, %rd10, 8;
	mov.u32 	%r89, %r8;
	mov.u32 	%r90, %r7;
$L__BB0_5:
	.pragma "nounroll";
	ld.global.f32 	%f37, [%rd38+-8];
	add.s32 	%r41, %r89, -2;
	add.s32 	%r42, %r89, -3;
	max.s32 	%r43, %r93, 0;
	min.s32 	%r44, %r4, %r43;
	max.s32 	%r45, %r42, 0;
	min.s32 	%r46, %r5, %r45;
	mad.lo.s32 	%r47, %r44, %r25, %r46;
	mul.wide.s32 	%rd11, %r47, 3;
	add.s64 	%rd12, %rd1, %rd11;
	ld.global.u8 	%rs1, [%rd12];
	ld.global.u8 	%rs2, [%rd12+1];
	ld.global.u8 	%rs3, [%rd12+2];
	cvt.rn.f32.u16 	%f38, %rs1;
	fma.rn.f32 	%f39, %f37, %f38, %f96;
	cvt.rn.f32.u16 	%f40, %rs2;
	fma.rn.f32 	%f41, %f37, %f40, %f97;
	cvt.rn.f32.u16 	%f42, %rs3;
	fma.rn.f32 	%f43, %f37, %f42, %f98;
	ld.global.f32 	%f44, [%rd38+-4];
	max.s32 	%r48, %r44, 0;
	min.s32 	%r49, %r4, %r48;
	max.s32 	%r50, %r41, 0;
	min.s32 	%r51, %r5, %r50;
	mad.lo.s32 	%r52, %r49, %r25, %r51;
	mul.wide.s32 	%rd13, %r52, 3;
	add.s64 	%rd14, %rd1, %rd13;
	ld.global.u8 	%rs4, [%rd14];
	ld.global.u8 	%rs5, [%rd14+1];
	ld.global.u8 	%rs6, [%rd14+2];
	cvt.rn.f32.u16 	%f45, %rs4;
	fma.rn.f32 	%f46, %f44, %f45, %f39;
	cvt.rn.f32.u16 	%f47, %rs5;
	fma.rn.f32 	%f48, %f44, %f47, %f41;
	cvt.rn.f32.u16 	%f49, %rs6;
	fma.rn.f32 	%f50, %f44, %f49, %f43;
	ld.global.f32 	%f51, [%rd38];
	add.s32 	%r53, %r89, -1;
	max.s32 	%r54, %r49, 0;
	min.s32 	%r55, %r4, %r54;
	max.s32 	%r56, %r53, 0;
	min.s32 	%r57, %r5, %r56;
	mad.lo.s32 	%r58, %r55, %r25, %r57;
	mul.wide.s32 	%rd15, %r58, 3;
	add.s64 	%rd16, %rd1, %rd15;
	ld.global.u8 	%rs7, [%rd16];
	ld.global.u8 	%rs8, [%rd16+1];
	ld.global.u8 	%rs9, [%rd16+2];
	cvt.rn.f32.u16 	%f52, %rs7;
	fma.rn.f32 	%f53, %f51, %f52, %f46;
	cvt.rn.f32.u16 	%f54, %rs8;
	fma.rn.f32 	%f55, %f51, %f54, %f48;
	cvt.rn.f32.u16 	%f56, %rs9;
	fma.rn.f32 	%f57, %f51, %f56, %f50;
	ld.global.f32 	%f58, [%rd38+4];
	max.s32 	%r59, %r55, 0;
	min.s32 	%r93, %r4, %r59;
	max.s32 	%r60, %r89, 0;
	min.s32 	%r61, %r5, %r60;
	mad.lo.s32 	%r62, %r93, %r25, %r61;
	mul.wide.s32 	%rd17, %r62, 3;
	add.s64 	%rd18, %rd1, %rd17;
	ld.global.u8 	%rs10, [%rd18];
	ld.global.u8 	%rs11, [%rd18+1];
	ld.global.u8 	%rs12, [%rd18+2];
	cvt.rn.f32.u16 	%f59, %rs10;
	fma.rn.f32 	%f96, %f58, %f59, %f53;
	cvt.rn.f32.u16 	%f60, %rs11;
	fma.rn.f32 	%f97, %f58, %f60, %f55;
	cvt.rn.f32.u16 	%f61, %rs12;
	fma.rn.f32 	%f98, %f58, %f61, %f57;
	add.s32 	%r90, %r90, 4;
	add.s32 	%r89, %r89, 4;
	add.s64 	%rd38, %rd38, 16;
	setp.ne.s32 	%p6, %r90, 0;
	mov.u32 	%r94, %r6;
	@%p6 bra 	$L__BB0_5;
$L__BB0_6:
	and.b32  	%r63, %r27, 3;
	setp.eq.s32 	%p7, %r63, 0;
	@%p7 bra 	$L__BB0_11;
	setp.eq.s32 	%p8, %r63, 1;
	@%p8 bra 	$L__BB0_9;
	add.s32 	%r64, %r94, %r11;
	mul.wide.u32 	%rd19, %r64, 4;
	add.s64 	%rd20, %rd2, %rd19;
	ld.global.f32 	%f63, [%rd20];
	add.s32 	%r65, %r3, %r94;
	max.s32 	%r66, %r93, 0;
	min.s32 	%r67, %r4, %r66;
	max.s32 	%r68, %r65, 0;
	min.s32 	%r69, %r5, %r68;
	mad.lo.s32 	%r70, %r67, %r25, %r69;
	mul.wide.s32 	%rd21, %r70, 3;
	add.s64 	%rd22, %rd1, %rd21;
	ld.global.u8 	%rs13, [%rd22];
	ld.global.u8 	%rs14, [%rd22+1];
	ld.global.u8 	%rs15, [%rd22+2];
	cvt.rn.f32.u16 	%f64, %rs13;
	fma.rn.f32 	%f65, %f63, %f64, %f96;
	cvt.rn.f32.u16 	%f66, %rs14;
	fma.rn.f32 	%f67, %f63, %f66, %f97;
	cvt.rn.f32.u16 	%f68, %rs15;
	fma.rn.f32 	%f69, %f63, %f68, %f98;
	cvt.u64.u32 	%rd23, %r11;
	cvt.u64.u32 	%rd24, %r94;
	add.s64 	%rd25, %rd24, %rd23;
	shl.b64 	%rd26, %rd25, 2;
	add.s64 	%rd27, %rd2, %rd26;
	ld.global.f32 	%f70, [%rd27+4];
	add.s32 	%r71, %r65, 1;
	max.s32 	%r72, %r67, 0;
	min.s32 	%r93, %r4, %r72;
	max.s32 	%r73, %r71, 0;
	min.s32 	%r74, %r5, %r73;
	mad.lo.s32 	%r75, %r93, %r25, %r74;
	mul.wide.s32 	%rd28, %r75, 3;
	add.s64 	%rd29, %rd1, %rd28;
	ld.global.u8 	%rs16, [%rd29];
	ld.global.u8 	%rs17, [%rd29+1];
	ld.global.u8 	%rs18, [%rd29+2];
	cvt.rn.f32.u16 	%f71, %rs16;
	fma.rn.f32 	%f96, %f70, %f71, %f65;
	cvt.rn.f32.u16 	%f72, %rs17;
	fma.rn.f32 	%f97, %f70, %f72, %f67;
	cvt.rn.f32.u16 	%f73, %rs18;
	fma.rn.f32 	%f98, %f70, %f73, %f69;
	add.s32 	%r94, %r94, 2;
$L__BB0_9:
	and.b32  	%r76, %r27, 1;
	setp.eq.b32 	%p9, %r76, 1;
	not.pred 	%p10, %p9;
	@%p10 bra 	$L__BB0_11;
	add.s32 	%r77, %r94, %r11;
	mul.wide.u32 	%rd30, %r77, 4;
	add.s64 	%rd31, %rd2, %rd30;
	ld.global.f32 	%f74, [%rd31];
	add.s32 	%r78, %r3, %r94;
	max.s32 	%r79, %r93, 0;
	min.s32 	%r80, %r4, %r79;
	max.s32 	%r81, %r78, 0;
	min.s32 	%r82, %r5, %r81;
	mad.lo.s32 	%r83, %r80, %r25, %r82;
	mul.wide.s32 	%rd32, %r83, 3;
	add.s64 	%rd33, %rd1, %rd32;
	ld.global.u8 	%rs19, [%rd33];
	ld.global.u8 	%rs20, [%rd33+1];
	ld.global.u8 	%rs21, [%rd33+2];
	cvt.rn.f32.u16 	%f75, %rs19;
	fma.rn.f32 	%f96, %f74, %f75, %f96;
	cvt.rn.f32.u16 	%f76, %rs20;
	fma.rn.f32 	%f97, %f74, %f76, %f97;
	cvt.rn.f32.u16 	%f77, %rs21;
	fma.rn.f32 	%f98, %f74, %f77, %f98;
$L__BB0_11:
	add.s32 	%r88, %r88, 1;
	setp.ne.s32 	%p11, %r88, %r27;
	@%p11 bra 	$L__BB0_3;
$L__BB0_12:
	ld.param.u64 	%rd37, [_Z14blurImgKernel1P6uchar3iiPfiS0__param_5];
	cvt.rzi.u32.f32 	%r84, %f96;
	cvt.rzi.u32.f32 	%r85, %f97;
	cvt.rzi.u32.f32 	%r86, %f98;
	mad.lo.s32 	%r87, %r25, %r35, %r1;
	cvta.to.global.u64 	%rd34, %rd37;
	mul.wide.s32 	%rd35, %r87, 3;
	add.s64 	%rd36, %rd34, %rd35;
	st.global.u8 	[%rd36], %r84;
	st.global.u8 	[%rd36+1], %r85;
	st.global.u8 	[%rd36+2], %r86;
$L__BB0_13:
	ret;

}
	// .globl	_Z14blurImgKernel2P6uchar3iiPfiS0_
.visible .entry _Z14blurImgKernel2P6uchar3iiPfiS0_(
	.param .u64 .ptr .align 1 _Z14blurImgKernel2P6uchar3iiPfiS0__param_0,
	.param .u32 _Z14blurImgKernel2P6uchar3iiPfiS0__param_1,
	.param .u32 _Z14blurImgKernel2P6uchar3iiPfiS0__param_2,
	.param .u64 .ptr .align 1 _Z14blurImgKernel2P6uchar3iiPfiS0__param_3,
	.param .u32 _Z14blurImgKernel2P6uchar3iiPfiS0__param_4,
	.param .u64 .ptr .align 1 _Z14blurImgKernel2P6uchar3iiPfiS0__param_5
)
{
	.reg .pred 	%p<16>;
	.reg .b16 	%rs<58>;
	.reg .b32 	%r<97>;
	.reg .b32 	%f<171>;
	.reg .b64 	%rd<39>;

	ld.param.u64 	%rd7, [_Z14blurImgKernel2P6uchar3iiPfiS0__param_0];
	ld.param.u32 	%r36, [_Z14blurImgKernel2P6uchar3iiPfiS0__param_1];
	ld.param.u32 	%r38, [_Z14blurImgKernel2P6uchar3iiPfiS0__param_2];
	ld.param.u64 	%rd8, [_Z14blurImgKernel2P6uchar3iiPfiS0__param_3];
	ld.param.u32 	%r37, [_Z14blurImgKernel2P6uchar3iiPfiS0__param_4];
	ld.param.u64 	%rd6, [_Z14blurImgKernel2P6uchar3iiPfiS0__param_5];
	cvta.to.global.u64 	%rd1, %rd8;
	cvta.to.global.u64 	%rd2, %rd7;
	mov.u32 	%r1, %tid.x;
	mov.u32 	%r40, %ctaid.x;
	mov.u32 	%r2, %ntid.x;
	mad.lo.s32 	%r3, %r40, %r2, %r1;
	mov.u32 	%r4, %tid.y;
	mov.u32 	%r41, %ctaid.y;
	mov.u32 	%r5, %ntid.y;
	mad.lo.s32 	%r42, %r41, %r5, %r4;
	add.s32 	%r7, %r38, -1;
	max.u32 	%r43, %r42, 4;
	add.s32 	%r44, %r43, -4;
	min.s32 	%r8, %r7, %r44;
	add.s32 	%r9, %r36, -1;
	max.s32 	%r45, %r3, 4;
	add.s32 	%r46, %r45, -4;
	min.s32 	%r10, %r9, %r46;
	setp.ge.s32 	%p1, %r3, %r36;
	setp.ge.s32 	%p2, %r42, %r38;
	or.pred  	%p3, %p1, %p2;
	@%p3 bra 	$L__BB1_21;
	add.s32 	%r11, %r37, %r2;
	mad.lo.s32 	%r47, %r11, %r4, %r1;
	mov.u32 	%r48, s_inPixels;
	mad.lo.s32 	%r12, %r47, 3, %r48;
	mul.lo.s32 	%r13, %r8, %r36;
	add.s32 	%r49, %r13, %r10;
	mul.wide.s32 	%rd9, %r49, 3;
	add.s64 	%rd10, %rd2, %rd9;
	ld.global.u8 	%rs1, [%rd10];
	ld.global.u8 	%rs2, [%rd10+1];
	ld.global.u8 	%rs3, [%rd10+2];
	st.shared.u8 	[%r12], %rs1;
	st.shared.u8 	[%r12+1], %rs2;
	st.shared.u8 	[%r12+2], %rs3;
	setp.le.u32 	%p4, %r37, %r1;
	@%p4 bra 	$L__BB1_3;
	add.s32 	%r50, %r2, %r1;
	add.s32 	%r51, %r50, %r10;
	add.s32 	%r52, %r51, -4;
	min.s32 	%r53, %r9, %r52;
	mad.lo.s32 	%r54, %r2, 3, %r12;
	add.s32 	%r55, %r53, %r13;
	mul.wide.s32 	%rd11, %r55, 3;
	add.s64 	%rd12, %rd2, %rd11;
	ld.global.u8 	%rs4, [%rd12];
	ld.global.u8 	%rs5, [%rd12+1];
	ld.global.u8 	%rs6, [%rd12+2];
	st.shared.u8 	[%r54], %rs4;
	st.shared.u8 	[%r54+1], %rs5;
	st.shared.u8 	[%r54+2], %rs6;
$L__BB1_3:
	setp.le.u32 	%p5, %r37, %r4;
	@%p5 bra 	$L__BB1_6;
	setp.le.u32 	%p6, %r37, %r1;
	add.s32 	%r56, %r4, %r5;
	mad.lo.s32 	%r57, %r11, %r56, %r1;
	add.s32 	%r58, %r56, %r8;
	add.s32 	%r14, %r58, -4;
	min.s32 	%r59, %r7, %r14;
	mad.lo.s32 	%r15, %r57, 3, %r48;
	mad.lo.s32 	%r61, %r59, %r36, %r10;
	mul.wide.s32 	%rd13, %r61, 3;
	add.s64 	%rd14, %rd2, %rd13;
	ld.global.u8 	%rs7, [%rd14];
	ld.global.u8 	%rs8, [%rd14+1];
	ld.global.u8 	%rs9, [%rd14+2];
	st.shared.u8 	[%r15], %rs7;
	st.shared.u8 	[%r15+1], %rs8;
	st.shared.u8 	[%r15+2], %rs9;
	@%p6 bra 	$L__BB1_6;
	add.s32 	%r62, %r1, %r2;
	add.s32 	%r63, %r62, %r10;
	add.s32 	%r64, %r63, -4;
	min.s32 	%r65, %r9, %r64;
	add.s32 	%r66, %r14, -1;
	min.s32 	%r67, %r7, %r66;
	mad.lo.s32 	%r68, %r2, 3, %r15;
	mad.lo.s32 	%r69, %r67, %r36, %r65;
	mul.wide.s32 	%rd15, %r69, 3;
	add.s64 	%rd16, %rd2, %rd15;
	ld.global.u8 	%rs10, [%rd16];
	ld.global.u8 	%rs11, [%rd16+1];
	ld.global.u8 	%rs12, [%rd16+2];
	st.shared.u8 	[%r68], %rs10;
	st.shared.u8 	[%r68+1], %rs11;
	st.shared.u8 	[%r68+2], %rs12;
$L__BB1_6:
	bar.sync 	0;
	setp.lt.s32 	%p7, %r37, 1;
	mov.f32 	%f165, 0f00000000;
	mov.f32 	%f166, %f165;
	mov.f32 	%f167, %f165;
	@%p7 bra 	$L__BB1_20;
	and.b32  	%r16, %r37, 7;
	add.s32 	%r17, %r16, -1;
	and.b32  	%r18, %r37, 3;
	and.b32  	%r19, %r37, 2147483640;
	and.b32  	%r20, %r37, 1;
	neg.s32 	%r21, %r19;
	mov.f32 	%f167, 0f00000000;
	mov.b32 	%r91, 0;
	mov.f32 	%f166, %f167;
	mov.f32 	%f165, %f167;
$L__BB1_8:
	setp.lt.u32 	%p8, %r37, 8;
	mul.lo.s32 	%r23, %r91, %r37;
	add.s32 	%r72, %r91, %r4;
	mad.lo.s32 	%r24, %r72, %r11, %r1;
	mov.b32 	%r95, 0;
	@%p8 bra 	$L__BB1_11;
	mov.u32 	%r73, s_inPixels;
	mad.lo.s32 	%r74, %r24, 3, %r73;
	add.s32 	%r92, %r74, 11;
	mul.wide.u32 	%rd17, %r23, 4;
	add.s64 	%rd18, %rd1, %rd17;
	add.s64 	%rd38, %rd18, 16;
	mov.u32 	%r93, %r21;
$L__BB1_10:
	.pragma "nounroll";
	ld.global.f32 	%f46, [%rd38+-16];
	ld.shared.u8 	%rs13, [%r92+-11];
	ld.shared.u8 	%rs14, [%r92+-10];
	ld.shared.u8 	%rs15, [%r92+-9];
	cvt.rn.f32.u16 	%f47, %rs13;
	fma.rn.f32 	%f48, %f46, %f47, %f165;
	cvt.rn.f32.u16 	%f49, %rs14;
	fma.rn.f32 	%f50, %f46, %f49, %f166;
	cvt.rn.f32.u16 	%f51, %rs15;
	fma.rn.f32 	%f52, %f46, %f51, %f167;
	ld.global.f32 	%f53, [%rd38+-12];
	ld.shared.u8 	%rs16, [%r92+-8];
	ld.shared.u8 	%rs17, [%r92+-7];
	ld.shared.u8 	%rs18, [%r92+-6];
	cvt.rn.f32.u16 	%f54, %rs16;
	fma.rn.f32 	%f55, %f53, %f54, %f48;
	cvt.rn.f32.u16 	%f56, %rs17;
	fma.rn.f32 	%f57, %f53, %f56, %f50;
	cvt.rn.f32.u16 	%f58, %rs18;
	fma.rn.f32 	%f59, %f53, %f58, %f52;
	ld.global.f32 	%f60, [%rd38+-8];
	ld.shared.u8 	%rs19, [%r92+-5];
	ld.shared.u8 	%rs20, [%r92+-4];
	ld.shared.u8 	%rs21, [%r92+-3];
	cvt.rn.f32.u16 	%f61, %rs19;
	fma.rn.f32 	%f62, %f60, %f61, %f55;
	cvt.rn.f32.u16 	%f63, %rs20;
	fma.rn.f32 	%f64, %f60, %f63, %f57;
	cvt.rn.f32.u16 	%f65, %rs21;
	fma.rn.f32 	%f66, %f60, %f65, %f59;
	ld.global.f32 	%f67, [%rd38+-4];
	ld.shared.u8 	%rs22, [%r92+-2];
	ld.shared.u8 	%rs23, [%r92+-1];
	ld.shared.u8 	%rs24, [%r92];
	cvt.rn.f32.u16 	%f68, %rs22;
	fma.rn.f32 	%f69, %f67, %f68, %f62;
	cvt.rn.f32.u16 	%f70, %rs23;
	fma.rn.f32 	%f71, %f67, %f70, %f64;
	cvt.rn.f32.u16 	%f72, %rs24;
	fma.rn.f32 	%f73, %f67, %f72, %f66;
	ld.global.f32 	%f74, [%rd38];
	ld.shared.u8 	%rs25, [%r92+1];
	ld.shared.u8 	%rs26, [%r92+2];
	ld.shared.u8 	%rs27, [%r92+3];
	cvt.rn.f32.u16 	%f75, %rs25;
	fma.rn.f32 	%f76, %f74, %f75, %f69;
	cvt.rn.f32.u16 	%f77, %rs26;
	fma.rn.f32 	%f78, %f74, %f77, %f71;
	cvt.rn.f32.u16 	%f79, %rs27;
	fma.rn.f32 	%f80, %f74, %f79, %f73;
	ld.global.f32 	%f81, [%rd38+4];
	ld.shared.u8 	%rs28, [%r92+4];
	ld.shared.u8 	%rs29, [%r92+5];
	ld.shared.u8 	%rs30, [%r92+6];
	cvt.rn.f32.u16 	%f82, %rs28;
	fma.rn.f32 	%f83, %f81, %f82, %f76;
	cvt.rn.f32.u16 	%f84, %rs29;
	fma.rn.f32 	%f85, %f81, %f84, %f78;
	cvt.rn.f32.u16 	%f86, %rs30;
	fma.rn.f32 	%f87, %f81, %f86, %f80;
	ld.global.f32 	%f88, [%rd38+8];
	ld.shared.u8 	%rs31, [%r92+7];
	ld.shared.u8 	%rs32, [%r92+8];
	ld.shared.u8 	%rs33, [%r92+9];
	cvt.rn.f32.u16 	%f89, %rs31;
	fma.rn.f32 	%f90, %f88, %f89, %f83;
	cvt.rn.f32.u16 	%f91, %rs32;
	fma.rn.f32 	%f92, %f88, %f91, %f85;
	cvt.rn.f32.u16 	%f93, %rs33;
	fma.rn.f32 	%f94, %f88, %f93, %f87;
	ld.global.f32 	%f95, [%rd38+12];
	ld.shared.u8 	%rs34, [%r92+10];
	ld.shared.u8 	%rs35, [%r92+11];
	ld.shared.u8 	%rs36, [%r92+12];
	cvt.rn.f32.u16 	%f96, %rs34;
	fma.rn.f32 	%f165, %f95, %f96, %f90;
	cvt.rn.f32.u16 	%f97, %rs35;
	fma.rn.f32 	%f166, %f95, %f97, %f92;
	cvt.rn.f32.u16 	%f98, %rs36;
	fma.rn.f32 	%f167, %f95, %f98, %f94;
	add.s32 	%r93, %r93, 8;
	add.s32 	%r92, %r92, 24;
	add.s64 	%rd38, %rd38, 32;
	setp.ne.s32 	%p9, %r93, 0;
	mov.u32 	%r95, %r19;
	@%p9 bra 	$L__BB1_10;
$L__BB1_11:
	setp.eq.s32 	%p10, %r16, 0;
	@%p10 bra 	$L__BB1_19;
	setp.lt.u32 	%p11, %r17, 3;
	@%p11 bra 	$L__BB1_14;
	add.s32 	%r75, %r95, %r23;
	mul.wide.u32 	%rd19, %r75, 4;
	add.s64 	%rd20, %rd1, %rd19;
	ld.global.f32 	%f100, [%rd20];
	add.s32 	%r76, %r24, %r95;
	mov.u32 	%r77, s_inPixels;
	mad.lo.s32 	%r78, %r76, 3, %r77;
	ld.shared.u8 	%rs37, [%r78];
	ld.shared.u8 	%rs38, [%r78+1];
	ld.shared.u8 	%rs39, [%r78+2];
	cvt.rn.f32.u16 	%f101, %rs37;
	fma.rn.f32 	%f102, %f100, %f101, %f165;
	cvt.rn.f32.u16 	%f103, %rs38;
	fma.rn.f32 	%f104, %f100, %f103, %f166;
	cvt.rn.f32.u16 	%f105, %rs39;
	fma.rn.f32 	%f106, %f100, %f105, %f167;
	cvt.u64.u32 	%rd21, %r23;
	cvt.u64.u32 	%rd22, %r95;
	add.s64 	%rd23, %rd22, %rd21;
	shl.b64 	%rd24, %rd23, 2;
	add.s64 	%rd25, %rd1, %rd24;
	ld.global.f32 	%f107, [%rd25+4];
	ld.shared.u8 	%rs40, [%r78+3];
	ld.shared.u8 	%rs41, [%r78+4];
	ld.shared.u8 	%rs42, [%r78+5];
	cvt.rn.f32.u16 	%f108, %rs40;
	fma.rn.f32 	%f109, %f107, %f108, %f102;
	cvt.rn.f32.u16 	%f110, %rs41;
	fma.rn.f32 	%f111, %f107, %f110, %f104;
	cvt.rn.f32.u16 	%f112, %rs42;
	fma.rn.f32 	%f113, %f107, %f112, %f106;
	ld.global.f32 	%f114, [%rd25+8];
	ld.shared.u8 	%rs43, [%r78+6];
	ld.shared.u8 	%rs44, [%r78+7];
	ld.shared.u8 	%rs45, [%r78+8];
	cvt.rn.f32.u16 	%f115, %rs43;
	fma.rn.f32 	%f116, %f114, %f115, %f109;
	cvt.rn.f32.u16 	%f117, %rs44;
	fma.rn.f32 	%f118, %f114, %f117, %f111;
	cvt.rn.f32.u16 	%f119, %rs45;
	fma.rn.f32 	%f120, %f114, %f119, %f113;
	ld.global.f32 	%f121, [%rd25+12];
	ld.shared.u8 	%rs46, [%r78+9];
	ld.shared.u8 	%rs47, [%r78+10];
	ld.shared.u8 	%rs48, [%r78+11];
	cvt.rn.f32.u16 	%f122, %rs46;
	fma.rn.f32 	%f165, %f121, %f122, %f116;
	cvt.rn.f32.u16 	%f123, %rs47;
	fma.rn.f32 	%f166, %f121, %f123, %f118;
	cvt.rn.f32.u16 	%f124, %rs48;
	fma.rn.f32 	%f167, %f121, %f124, %f120;
	add.s32 	%r95, %r95, 4;
$L__BB1_14:
	setp.eq.s32 	%p12, %r18, 0;
	@%p12 bra 	$L__BB1_19;
	setp.eq.s32 	%p13, %r18, 1;
	@%p13 bra 	$L__BB1_17;
	add.s32 	%r79, %r95, %r23;
	mul.wide.u32 	%rd26, %r79, 4;
	add.s64 	%rd27, %rd1, %rd26;
	ld.global.f32 	%f126, [%rd27];
	add.s32 	%r80, %r24, %r95;
	mov.u32 	%r81, s_inPixels;
	mad.lo.s32 	%r82, %r80, 3, %r81;
	ld.shared.u8 	%rs49, [%r82];
	ld.shared.u8 	%rs50, [%r82+1];
	ld.shared.u8 	%rs51, [%r82+2];
	cvt.rn.f32.u16 	%f127, %rs49;
	fma.rn.f32 	%f128, %f126, %f127, %f165;
	cvt.rn.f32.u16 	%f129, %rs50;
	fma.rn.f32 	%f130, %f126, %f129, %f166;
	cvt.rn.f32.u16 	%f131, %rs51;
	fma.rn.f32 	%f132, %f126, %f131, %f167;
	cvt.u64.u32 	%rd28, %r23;
	cvt.u64.u32 	%rd29, %r95;
	add.s64 	%rd30, %rd29, %rd28;
	shl.b64 	%rd31, %rd30, 2;
	add.s64 	%rd32, %rd1, %rd31;
	ld.global.f32 	%f133, [%rd32+4];
	ld.shared.u8 	%rs52, [%r82+3];
	ld.shared.u8 	%rs53, [%r82+4];
	ld.shared.u8 	%rs54, [%r82+5];
	cvt.rn.f32.u16 	%f134, %rs52;
	fma.rn.f32 	%f165, %f133, %f134, %f128;
	cvt.rn.f32.u16 	%f135, %rs53;
	fma.rn.f32 	%f166, %f133, %f135, %f130;
	cvt.rn.f32.u16 	%f136, %rs54;
	fma.rn.f32 	%f167, %f133, %f136, %f132;
	add.s32 	%r95, %r95, 2;
$L__BB1_17:
	setp.eq.s32 	%p14, %r20, 0;
	@%p14 bra 	$L__BB1_19;
	add.s32 	%r83, %r95, %r23;
	mul.wide.u32 	%rd33, %r83, 4;
	add.s64 	%rd34, %rd1, %rd33;
	ld.global.f32 	%f137, [%rd34];
	add.s32 	%r84, %r24, %r95;
	mov.u32 	%r85, s_inPixels;
	mad.lo.s32 	%r86, %r84, 3, %r85;
	ld.shared.u8 	%rs55, [%r86];
	ld.shared.u8 	%rs56, [%r86+1];
	ld.shared.u8 	%rs57, [%r86+2];
	cvt.rn.f32.u16 	%f138, %rs55;
	fma.rn.f32 	%f165, %f137, %f138, %f165;
	cvt.rn.f32.u16 	%f139, %rs56;
	fma.rn.f32 	%f166, %f137, %f139, %f166;
	cvt.rn.f32.u16 	%f140, %rs57;
	fma.rn.f32 	%f167, %f137, %f140, %f167;
$L__BB1_19:
	add.s32 	%r91, %r91, 1;
	setp.ne.s32 	%p15, %r91, %r37;
	@%p15 bra 	$L__BB1_8;
$L__BB1_20:
	cvt.rzi.u32.f32 	%r87, %f165;
	cvt.rzi.u32.f32 	%r88, %f166;
	cvt.rzi.u32.f32 	%r89, %f167;
	mad.lo.s32 	%r90, %r36, %r42, %r3;
	cvta.to.global.u64 	%rd35, %rd6;
	mul.wide.s32 	%rd36, %r90, 3;
	add.s64 	%rd37, %rd35, %rd36;
	st.global.u8 	[%rd37], %r87;
	st.global.u8 	[%rd37+1], %r88;
	st.global.u8 	[%rd37+2], %r89;
$L__BB1_21:
	ret;

}
	// .globl	_Z14blurImgKernel3P6uchar3iiiS0_
.visible .entry _Z14blurImgKernel3P6uchar3iiiS0_(
	.param .u64 .ptr .align 1 _Z14blurImgKernel3P6uchar3iiiS0__param_0,
	.param .u32 _Z14blurImgKernel3P6uchar3iiiS0__param_1,
	.param .u32 _Z14blurImgKernel3P6uchar3iiiS0__param_2,
	.param .u32 _Z14blurImgKernel3P6uchar3iiiS0__param_3,
	.param .u64 .ptr .align 1 _Z14blurImgKernel3P6uchar3iiiS0__param_4
)
{
	.reg .pred 	%p<16>;
	.reg .b16 	%rs<58>;
	.reg .b32 	%r<100>;
	.reg .b32 	%f<171>;
	.reg .b64 	%rd<41>;

	ld.param.u64 	%rd6, [_Z14blurImgKernel3P6uchar3iiiS0__param_0];
	ld.param.u32 	%r37, [_Z14blurImgKernel3P6uchar3iiiS0__param_1];
	ld.param.u32 	%r39, [_Z14blurImgKernel3P6uchar3iiiS0__param_2];
	ld.param.u32 	%r38, [_Z14blurImgKernel3P6uchar3iiiS0__param_3];
	ld.param.u64 	%rd5, [_Z14blurImgKernel3P6uchar3iiiS0__param_4];
	cvta.to.global.u64 	%rd1, %rd6;
	mov.u32 	%r1, %tid.x;
	mov.u32 	%r41, %ctaid.x;
	mov.u32 	%r2, %ntid.x;
	mad.lo.s32 	%r3, %r41, %r2, %r1;
	mov.u32 	%r4, %tid.y;
	mov.u32 	%r42, %ctaid.y;
	mov.u32 	%r5, %ntid.y;
	mad.lo.s32 	%r43, %r42, %r5, %r4;
	shr.u32 	%r44, %r38, 31;
	add.s32 	%r45, %r38, %r44;
	shr.s32 	%r46, %r45, 1;
	neg.s32 	%r7, %r46;
	sub.s32 	%r47, %r43, %r46;
	sub.s32 	%r48, %r3, %r46;
	add.s32 	%r8, %r39, -1;
	max.s32 	%r49, %r47, 0;
	min.s32 	%r9, %r8, %r49;
	add.s32 	%r10, %r37, -1;
	max.s32 	%r50, %r48, 0;
	min.s32 	%r11, %r10, %r50;
	setp.ge.s32 	%p1, %r3, %r37;
	setp.ge.s32 	%p2, %r43, %r39;
	or.pred  	%p3, %p1, %p2;
	@%p3 bra 	$L__BB2_21;
	add.s32 	%r12, %r38, %r2;
	mad.lo.s32 	%r51, %r12, %r4, %r1;
	mov.u32 	%r52, s_inPixels;
	mad.lo.s32 	%r13, %r51, 3, %r52;
	mul.lo.s32 	%r14, %r9, %r37;
	add.s32 	%r53, %r14, %r11;
	mul.wide.s32 	%rd7, %r53, 3;
	add.s64 	%rd8, %rd1, %rd7;
	ld.global.u8 	%rs1, [%rd8];
	ld.global.u8 	%rs2, [%rd8+1];
	ld.global.u8 	%rs3, [%rd8+2];
	st.shared.u8 	[%r13], %rs1;
	st.shared.u8 	[%r13+1], %rs2;
	st.shared.u8 	[%r13+2], %rs3;
	setp.le.u32 	%p4, %r38, %r1;
	@%p4 bra 	$L__BB2_3;
	add.s32 	%r54, %r1, %r2;
	add.s32 	%r55, %r54, %r7;
	add.s32 	%r56, %r55, %r11;
	min.s32 	%r57, %r10, %r56;
	mad.lo.s32 	%r58, %r2, 3, %r13;
	add.s32 	%r59, %r57, %r14;
	mul.wide.s32 	%rd9, %r59, 3;
	add.s64 	%rd10, %rd1, %rd9;
	ld.global.u8 	%rs4, [%rd10];
	ld.global.u8 	%rs5, [%rd10+1];
	ld.global.u8 	%rs6, [%rd10+2];
	st.shared.u8 	[%r58], %rs4;
	st.shared.u8 	[%r58+1], %rs5;
	st.shared.u8 	[%r58+2], %rs6;
$L__BB2_3:
	setp.le.u32 	%p5, %r38, %r4;
	@%p5 bra 	$L__BB2_6;
	setp.le.u32 	%p6, %r38, %r1;
	add.s32 	%r60, %r4, %r5;
	mad.lo.s32 	%r61, %r12, %r60, %r1;
	add.s32 	%r62, %r60, %r7;
	add.s32 	%r63, %r62, %r9;
	min.s32 	%r64, %r8, %r63;
	mad.lo.s32 	%r15, %r61, 3, %r52;
	mul.lo.s32 	%r16, %r64, %r37;
	add.s32 	%r66, %r16, %r11;
	mul.wide.s32 	%rd11, %r66, 3;
	add.s64 	%rd12, %rd1, %rd11;
	ld.global.u8 	%rs7, [%rd12];
	ld.global.u8 	%rs8, [%rd12+1];
	ld.global.u8 	%rs9, [%rd12+2];
	st.shared.u8 	[%r15], %rs7;
	st.shared.u8 	[%r15+1], %rs8;
	st.shared.u8 	[%r15+2], %rs9;
	@%p6 bra 	$L__BB2_6;
	add.s32 	%r67, %r2, %r1;
	add.s32 	%r68, %r67, %r7;
	add.s32 	%r69, %r68, %r11;
	min.s32 	%r70, %r10, %r69;
	mad.lo.s32 	%r71, %r2, 3, %r15;
	add.s32 	%r72, %r16, %r70;
	mul.wide.s32 	%rd13, %r72, 3;
	add.s64 	%rd14, %rd1, %rd13;
	ld.global.u8 	%rs10, [%rd14];
	ld.global.u8 	%rs11, [%rd14+1];
	ld.global.u8 	%rs12, [%rd14+2];
	st.shared.u8 	[%r71], %rs10;
	st.shared.u8 	[%r71+1], %rs11;
	st.shared.u8 	[%r71+2], %rs12;
$L__BB2_6:
	bar.sync 	0;
	setp.lt.s32 	%p7, %r38, 1;
	mov.f32 	%f165, 0f00000000;
	mov.f32 	%f166, %f165;
	mov.f32 	%f167, %f165;
	@%p7 bra 	$L__BB2_20;
	and.b32  	%r17, %r38, 7;
	add.s32 	%r18, %r17, -1;
	and.b32  	%r19, %r38, 3;
	and.b32  	%r20, %r38, 2147483640;
	and.b32  	%r21, %r38, 1;
	neg.s32 	%r22, %r20;
	mov.f32 	%f167, 0f00000000;
	mov.b32 	%r94, 0;
	mov.u64 	%rd35, dc_filter;
	mov.f32 	%f166, %f167;
	mov.f32 	%f165, %f167;
$L__BB2_8:
	setp.lt.u32 	%p8, %r38, 8;
	mul.lo.s32 	%r24, %r94, %r38;
	add.s32 	%r75, %r94, %r4;
	mad.lo.s32 	%r25, %r75, %r12, %r1;
	mov.b32 	%r98, 0;
	@%p8 bra 	$L__BB2_11;
	mov.u32 	%r76, s_inPixels;
	mad.lo.s32 	%r77, %r25, 3, %r76;
	add.s32 	%r95, %r77, 11;
	mul.wide.u32 	%rd15, %r24, 4;
	add.s64 	%rd17, %rd35, %rd15;
	add.s64 	%rd40, %rd17, 16;
	mov.u32 	%r96, %r22;
$L__BB2_10:
	.pragma "nounroll";
	ld.const.f32 	%f46, [%rd40+-16];
	ld.shared.u8 	%rs13, [%r95+-11];
	ld.shared.u8 	%rs14, [%r95+-10];
	ld.shared.u8 	%rs15, [%r95+-9];
	cvt.rn.f32.u16 	%f47, %rs13;
	fma.rn.f32 	%f48, %f46, %f47, %f165;
	cvt.rn.f32.u16 	%f49, %rs14;
	fma.rn.f32 	%f50, %f46, %f49, %f166;
	cvt.rn.f32.u16 	%f51, %rs15;
	fma.rn.f32 	%f52, %f46, %f51, %f167;
	ld.const.f32 	%f53, [%rd40+-12];
	ld.shared.u8 	%rs16, [%r95+-8];
	ld.shared.u8 	%rs17, [%r95+-7];
	ld.shared.u8 	%rs18, [%r95+-6];
	cvt.rn.f32.u16 	%f54, %rs16;
	fma.rn.f32 	%f55, %f53, %f54, %f48;
	cvt.rn.f32.u16 	%f56, %rs17;
	fma.rn.f32 	%f57, %f53, %f56, %f50;
	cvt.rn.f32.u16 	%f58, %rs18;
	fma.rn.f32 	%f59, %f53, %f58, %f52;
	ld.const.f32 	%f60, [%rd40+-8];
	ld.shared.u8 	%rs19, [%r95+-5];
	ld.shared.u8 	%rs20, [%r95+-4];
	ld.shared.u8 	%rs21, [%r95+-3];
	cvt.rn.f32.u16 	%f61, %rs19;
	fma.rn.f32 	%f62, %f60, %f61, %f55;
	cvt.rn.f32.u16 	%f63, %rs20;
	fma.rn.f32 	%f64, %f60, %f63, %f57;
	cvt.rn.f32.u16 	%f65, %rs21;
	fma.rn.f32 	%f66, %f60, %f65, %f59;
	ld.const.f32 	%f67, [%rd40+-4];
	ld.shared.u8 	%rs22, [%r95+-2];
	ld.shared.u8 	%rs23, [%r95+-1];
	ld.shared.u8 	%rs24, [%r95];
	cvt.rn.f32.u16 	%f68, %rs22;
	fma.rn.f32 	%f69, %f67, %f68, %f62;
	cvt.rn.f32.u16 	%f70, %rs23;
	fma.rn.f32 	%f71, %f67, %f70, %f64;
	cvt.rn.f32.u16 	%f72, %rs24;
	fma.rn.f32 	%f73, %f67, %f72, %f66;
	ld.const.f32 	%f74, [%rd40];
	ld.shared.u8 	%rs25, [%r95+1];
	ld.shared.u8 	%rs26, [%r95+2];
	ld.shared.u8 	%rs27, [%r95+3];
	cvt.rn.f32.u16 	%f75, %rs25;
	fma.rn.f32 	%f76, %f74, %f75, %f69;
	cvt.rn.f32.u16 	%f77, %rs26;
	fma.rn.f32 	%f78, %f74, %f77, %f71;
	cvt.rn.f32.u16 	%f79, %rs27;
	fma.rn.f32 	%f80, %f74, %f79, %f73;
	ld.const.f32 	%f81, [%rd40+4];
	ld.shared.u8 	%rs28, [%r95+4];
	ld.shared.u8 	%rs29, [%r95+5];
	ld.shared.u8 	%rs30, [%r95+6];
	cvt.rn.f32.u16 	%f82, %rs28;
	fma.rn.f32 	%f83, %f81, %f82, %f76;
	cvt.rn.f32.u16 	%f84, %rs29;
	fma.rn.f32 	%f85, %f81, %f84, %f78;
	cvt.rn.f32.u16 	%f86, %rs30;
	fma.rn.f32 	%f87, %f81, %f86, %f80;
	ld.const.f32 	%f88, [%rd40+8];
	ld.shared.u8 	%rs31, [%r95+7];
	ld.shared.u8 	%rs32, [%r95+8];
	ld.shared.u8 	%rs33, [%r95+9];
	cvt.rn.f32.u16 	%f89, %rs31;
	fma.rn.f32 	%f90, %f88, %f89, %f83;
	cvt.rn.f32.u16 	%f91, %rs32;
	fma.rn.f32 	%f92, %f88, %f91, %f85;
	cvt.rn.f32.u16 	%f93, %rs33;
	fma.rn.f32 	%f94, %f88, %f93, %f87;
	ld.const.f32 	%f95, [%rd40+12];
	ld.shared.u8 	%rs34, [%r95+10];
	ld.shared.u8 	%rs35, [%r95+11];
	ld.shared.u8 	%rs36, [%r95+12];
	cvt.rn.f32.u16 	%f96, %rs34;
	fma.rn.f32 	%f165, %f95, %f96, %f90;
	cvt.rn.f32.u16 	%f97, %rs35;
	fma.rn.f32 	%f166, %f95, %f97, %f92;
	cvt.rn.f32.u16 	%f98, %rs36;
	fma.rn.f32 	%f167, %f95, %f98, %f94;
	add.s32 	%r96, %r96, 8;
	add.s32 	%r95, %r95, 24;
	add.s64 	%rd40, %rd40, 32;
	setp.ne.s32 	%p9, %r96, 0;
	mov.u32 	%r98, %r20;
	@%p9 bra 	$L__BB2_10;
$L__BB2_11:
	setp.eq.s32 	%p10, %r17, 0;
	@%p10 bra 	$L__BB2_19;
	setp.lt.u32 	%p11, %r18, 3;
	@%p11 bra 	$L__BB2_14;
	add.s32 	%r78, %r98, %r24;
	mul.wide.u32 	%rd18, %r78, 4;
	add.s64 	%rd20, %rd35, %rd18;
	ld.const.f32 	%f100, [%rd20];
	add.s32 	%r79, %r25, %r98;
	mov.u32 	%r80, s_inPixels;
	mad.lo.s32 	%r81, %r79, 3, %r80;
	ld.shared.u8 	%rs37, [%r81];
	ld.shared.u8 	%rs38, [%r81+1];
	ld.shared.u8 	%rs39, [%r81+2];
	cvt.rn.f32.u16 	%f101, %rs37;
	fma.rn.f32 	%f102, %f100, %f101, %f165;
	cvt.rn.f32.u16 	%f103, %rs38;
	fma.rn.f32 	%f104, %f100, %f103, %f166;
	cvt.rn.f32.u16 	%f105, %rs39;
	fma.rn.f32 	%f106, %f100, %f105, %f167;
	cvt.u64.u32 	%rd21, %r24;
	cvt.u64.u32 	%rd22, %r98;
	add.s64 	%rd23, %rd22, %rd21;
	shl.b64 	%rd24, %rd23, 2;
	add.s64 	%rd25, %rd35, %rd24;
	ld.const.f32 	%f107, [%rd25+4];
	ld.shared.u8 	%rs40, [%r81+3];
	ld.shared.u8 	%rs41, [%r81+4];
	ld.shared.u8 	%rs42, [%r81+5];
	cvt.rn.f32.u16 	%f108, %rs40;
	fma.rn.f32 	%f109, %f107, %f108, %f102;
	cvt.rn.f32.u16 	%f110, %rs41;
	fma.rn.f32 	%f111, %f107, %f110, %f104;
	cvt.rn.f32.u16 	%f112, %rs42;
	fma.rn.f32 	%f113, %f107, %f112, %f106;
	ld.const.f32 	%f114, [%rd25+8];
	ld.shared.u8 	%rs43, [%r81+6];
	ld.shared.u8 	%rs44, [%r81+7];
	ld.shared.u8 	%rs45, [%r81+8];
	cvt.rn.f32.u16 	%f115, %rs43;
	fma.rn.f32 	%f116, %f114, %f115, %f109;
	cvt.rn.f32.u16 	%f117, %rs44;
	fma.rn.f32 	%f118, %f114, %f117, %f111;
	cvt.rn.f32.u16 	%f119, %rs45;
	fma.rn.f32 	%f120, %f114, %f119, %f113;
	ld.const.f32 	%f121, [%rd25+12];
	ld.shared.u8 	%rs46, [%r81+9];
	ld.shared.u8 	%rs47, [%r81+10];
	ld.shared.u8 	%rs48, [%r81+11];
	cvt.rn.f32.u16 	%f122, %rs46;
	fma.rn.f32 	%f165, %f121, %f122, %f116;
	cvt.rn.f32.u16 	%f123, %rs47;
	fma.rn.f32 	%f166, %f121, %f123, %f118;
	cvt.rn.f32.u16 	%f124, %rs48;
	fma.rn.f32 	%f167, %f121, %f124, %f120;
	add.s32 	%r98, %r98, 4;
$L__BB2_14:
	setp.eq.s32 	%p12, %r19, 0;
	@%p12 bra 	$L__BB2_19;
	setp.eq.s32 	%p13, %r19, 1;
	@%p13 bra 	$L__BB2_17;
	add.s32 	%r82, %r98, %r24;
	mul.wide.u32 	%rd26, %r82, 4;
	add.s64 	%rd28, %rd35, %rd26;
	ld.const.f32 	%f126, [%rd28];
	add.s32 	%r83, %r25, %r98;
	mov.u32 	%r84, s_inPixels;
	mad.lo.s32 	%r85, %r83, 3, %r84;
	ld.shared.u8 	%rs49, [%r85];
	ld.shared.u8 	%rs50, [%r85+1];
	ld.shared.u8 	%rs51, [%r85+2];
	cvt.rn.f32.u16 	%f127, %rs49;
	fma.rn.f32 	%f128, %f126, %f127, %f165;
	cvt.rn.f32.u16 	%f129, %rs50;
	fma.rn.f32 	%f130, %f126, %f129, %f166;
	cvt.rn.f32.u16 	%f131, %rs51;
	fma.rn.f32 	%f132, %f126, %f131, %f167;
	cvt.u64.u32 	%rd29, %r24;
	cvt.u64.u32 	%rd30, %r98;
	add.s64 	%rd31, %rd30, %rd29;
	shl.b64 	%rd32, %rd31, 2;
	add.s64 	%rd33, %rd35, %rd32;
	ld.const.f32 	%f133, [%rd33+4];
	ld.shared.u8 	%rs52, [%r85+3];
	ld.shared.u8 	%rs53, [%r85+4];
	ld.shared.u8 	%rs54, [%r85+5];
	cvt.rn.f32.u16 	%f134, %rs52;
	fma.rn.f32 	%f165, %f133, %f134, %f128;
	cvt.rn.f32.u16 	%f135, %rs53;
	fma.rn.f32 	%f166, %f133, %f135, %f130;
	cvt.rn.f32.u16 	%f136, %rs54;
	fma.rn.f32 	%f167, %f133, %f136, %f132;
	add.s32 	%r98, %r98, 2;
$L__BB2_17:
	setp.eq.s32 	%p14, %r21, 0;
	@%p14 bra 	$L__BB2_19;
	add.s32 	%r86, %r98, %r24;
	mul.wide.u32 	%rd34, %r86, 4;
	add.s64 	%rd36, %rd35, %rd34;
	ld.const.f32 	%f137, [%rd36];
	add.s32 	%r87, %r25, %r98;
	mov.u32 	%r88, s_inPixels;
	mad.lo.s32 	%r89, %r87, 3, %r88;
	ld.shared.u8 	%rs55, [%r89];
	ld.shared.u8 	%rs56, [%r89+1];
	ld.shared.u8 	%rs57, [%r89+2];
	cvt.rn.f32.u16 	%f138, %rs55;
	fma.rn.f32 	%f165, %f137, %f138, %f165;
	cvt.rn.f32.u16 	%f139, %rs56;
	fma.rn.f32 	%f166, %f137, %f139, %f166;
	cvt.rn.f32.u16 	%f140, %rs57;
	fma.rn.f32 	%f167, %f137, %f140, %f167;
$L__BB2_19:
	add.s32 	%r94, %r94, 1;
	setp.ne.s32 	%p15, %r94, %r38;
	@%p15 bra 	$L__BB2_8;
$L__BB2_20:
	cvt.rzi.u32.f32 	%r90, %f165;
	cvt.rzi.u32.f32 	%r91, %f166;
	cvt.rzi.u32.f32 	%r92, %f167;
	mad.lo.s32 	%r93, %r37, %r43, %r3;
	cvta.to.global.u64 	%rd37, %rd5;
	mul.wide.s32 	%rd38, %r93, 3;
	add.s64 	%rd39, %rd37, %rd38;
	st.global.u8 	[%rd39], %r90;
	st.global.u8 	[%rd39+1], %r91;
	st.global.u8 	[%rd39+2], %r92;
$L__BB2_21:
	ret;

}


// ===== COMPILED SASS (sm_100) =====

	.target	sm_100

	.elftype	@"ET_EXEC"


//--------------------- .note.nv.tkinfo           --------------------------
	.section	.note.nv.tkinfo,"",@"SHT_NOTE"
	.sectionflags	@"SHF_NOTE_NV_TKINFO"
	.tkinfo
        /*0018*/ 	.word	0x00000002
        /*0030*/ 	.string	""
        /*0030*/ 	.string	"ptxas"
        /*0030*/ 	.string	"Cuda compilation tools, release 13.0, V13.0.88"
        /*0030*/ 	.string	"Build cuda_13.0.r13.0/compiler.36424714_0"
        /*0030*/ 	.string	"-arch sm_100 -m 64 "



//--------------------- .note.nv.cuinfo           --------------------------
	.section	.note.nv.cuinfo,"",@"SHT_NOTE"
	.sectionflags	@"SHF_NOTE_NV_CUINFO"
        /*0018*/ 	.short	0x0002
        /*001a*/ 	.short	0x0064
        /*001c*/ 	.short	0x0082
	.zero		2


//--------------------- .nv.info                  --------------------------
	.section	.nv.info,"",@"SHT_CUDA_INFO"
	.align	4


	//----- nvinfo : EIATTR_REGCOUNT
	.align		4
        /*0000*/ 	.byte	0x04, 0x2f
        /*0002*/ 	.short	(.L_2 - .L_1)
	.align		4
.L_1:
        /*0004*/ 	.word	index@(_Z14blurImgKernel1P6uchar3iiPfiS0_)
        /*0008*/ 	.word	0x00000020


	//----- nvinfo : EIATTR_FRAME_SIZE
	.align		4
.L_2:
        /*000c*/ 	.byte	0x04, 0x11
        /*000e*/ 	.short	(.L_4 - .L_3)
	.align		4
.L_3:
        /*0010*/ 	.word	index@(_Z14blurImgKernel1P6uchar3iiPfiS0_)
        /*0014*/ 	.word	0x00000000


	//----- nvinfo : EIATTR_REGCOUNT
	.align		4
.L_4:
        /*0018*/ 	.byte	0x04, 0x2f
        /*001a*/ 	.short	(.L_6 - .L_5)
	.align		4
.L_5:
        /*001c*/ 	.word	index@(_Z14blurImgKernel2P6uchar3iiPfiS0_)
        /*0020*/ 	.word	0x00000020


	//----- nvinfo : EIATTR_FRAME_SIZE
	.align		4
.L_6:
        /*0024*/ 	.byte	0x04, 0x11
        /*0026*/ 	.short	(.L_8 - .L_7)
	.align		4
.L_7:
        /*0028*/ 	.word	index@(_Z14blurImgKernel2P6uchar3iiPfiS0_)
        /*002c*/ 	.word	0x00000000


	//----- nvinfo : EIATTR_REGCOUNT
	.align		4
.L_8:
        /*0030*/ 	.byte	0x04, 0x2f
        /*0032*/ 	.short	(.L_10 - .L_9)
	.align		4
.L_9:
        /*0034*/ 	.word	index@(_Z14blurImgKernel3P6uchar3iiiS0_)
        /*0038*/ 	.word	0x00000020


	//----- nvinfo : EIATTR_FRAME_SIZE
	.align		4
.L_10:
        /*003c*/ 	.byte	0x04, 0x11
        /*003e*/ 	.short	(.L_12 - .L_11)
	.align		4
.L_11:
        /*0040*/ 	.word	index@(_Z14blurImgKernel3P6uchar3iiiS0_)
        /*0044*/ 	.word	0x00000000


	//----- nvinfo : EIATTR_MIN_STACK_SIZE
	.align		4
.L_12:
        /*0048*/ 	.byte	0x04, 0x12
        /*004a*/ 	.short	(.L_14 - .L_13)
	.align		4
.L_13:
        /*004c*/ 	.word	index@(_Z14blurImgKernel3P6uchar3iiiS0_)
        /*0050*/ 	.word	0x00000000


	//----- nvinfo : EIATTR_MIN_STACK_SIZE
	.align		4
.L_14:
        /*0054*/ 	.byte	0x04, 0x12
        /*0056*/ 	.short	(.L_16 - .L_15)
	.align		4
.L_15:
        /*0058*/ 	.word	index@(_Z14blurImgKernel2P6uchar3iiPfiS0_)
        /*005c*/ 	.word	0x00000000


	//----- nvinfo : EIATTR_MIN_STACK_SIZE
	.align		4
.L_16:
        /*0060*/ 	.byte	0x04, 0x12
        /*0062*/ 	.short	(.L_18 - .L_17)
	.align		4
.L_17:
        /*0064*/ 	.word	index@(_Z14blurImgKernel1P6uchar3iiPfiS0_)
        /*0068*/ 	.word	0x00000000
.L_18:


//--------------------- .nv.compat                --------------------------
	.section	.nv.compat,"",@"SHT_CUDA_COMPAT_INFO"
	.align	4
        /*0000*/ 	.byte	0x02, 0x09, 0x00, 0x00, 0x02, 0x02, 0x01, 0x00, 0x02, 0x05, 0x05, 0x00, 0x03, 0x07, 0x01, 0x01
        /*0010*/ 	.byte	0x02, 0x03, 0x00, 0x00, 0x02, 0x06, 0x01, 0x00, 0x04, 0x0b, 0x08, 0x00, 0x09, 0x00, 0x00, 0x00
        /*0020*/ 	.byte	0x00, 0x00, 0x00, 0x00


//--------------------- .nv.info._Z14blurImgKernel3P6uchar3iiiS0_ --------------------------
	.section	.nv.info._Z14blurImgKernel3P6uchar3iiiS0_,"",@"SHT_CUDA_INFO"
	.sectionflags	@""
	.align	4


	//----- nvinfo : EIATTR_CUDA_API_VERSION
	.align		4
        /*0000*/ 	.byte	0x04, 0x37
        /*0002*/ 	.short	(.L_20 - .L_19)
.L_19:
        /*0004*/ 	.word	0x00000082


	//----- nvinfo : EIATTR_KPARAM_INFO
	.align		4
.L_20:
        /*0008*/ 	.byte	0x04, 0x17
        /*000a*/ 	.short	(.L_22 - .L_21)
.L_21:
        /*000c*/ 	.word	0x00000000
        /*0010*/ 	.short	0x0004
        /*0012*/ 	.short	0x0018
        /*0014*/ 	.byte	0x00, 0xf5, 0x21, 0x00


	//----- nvinfo : EIATTR_KPARAM_INFO
	.align		4
.L_22:
        /*0018*/ 	.byte	0x04, 0x17
        /*001a*/ 	.short	(.L_24 - .L_23)
.L_23:
        /*001c*/ 	.word	0x00000000
        /*0020*/ 	.short	0x0003
        /*0022*/ 	.short	0x0010
        /*0024*/ 	.byte	0x00, 0xf0, 0x11, 0x00


	//----- nvinfo : EIATTR_KPARAM_INFO
	.align		4
.L_24:
        /*0028*/ 	.byte	0x04, 0x17
        /*002a*/ 	.short	(.L_26 - .L_25)
.L_25:
        /*002c*/ 	.word	0x00000000
        /*0030*/ 	.short	0x0002
        /*0032*/ 	.short	0x000c
        /*0034*/ 	.byte	0x00, 0xf0, 0x11, 0x00


	//----- nvinfo : EIATTR_KPARAM_INFO
	.align		4
.L_26:
        /*0038*/ 	.byte	0x04, 0x17
        /*003a*/ 	.short	(.L_28 - .L_27)
.L_27:
        /*003c*/ 	.word	0x00000000
        /*0040*/ 	.short	0x0001
        /*0042*/ 	.short	0x0008
        /*0044*/ 	.byte	0x00, 0xf0, 0x11, 0x00


	//----- nvinfo : EIATTR_KPARAM_INFO
	.align		4
.L_28:
        /*0048*/ 	.byte	0x04, 0x17
        /*004a*/ 	.short	(.L_30 - .L_29)
.L_29:
        /*004c*/ 	.word	0x00000000
        /*0050*/ 	.short	0x0000
        /*0052*/ 	.short	0x0000
        /*0054*/ 	.byte	0x00, 0xf5, 0x21, 0x00


	//----- nvinfo : EIATTR_SPARSE_MMA_MASK
	.align		4
.L_30:
        /*0058*/ 	.byte	0x03, 0x50
        /*005a*/ 	.short	0x0000


	//----- nvinfo : EIATTR_MAXREG_COUNT
	.align		4
        /*005c*/ 	.byte	0x03, 0x1b
        /*005e*/ 	.short	0x00ff


	//----- nvinfo : EIATTR_NUM_BARRIERS
	.align		4
        /*0060*/ 	.byte	0x02, 0x4c
        /*0062*/ 	.byte	0x01
	.zero		1


	//----- nvinfo : EIATTR_MERCURY_ISA_VERSION
	.align		4
        /*0064*/ 	.byte	0x03, 0x5f
        /*0066*/ 	.short	0x0101


	//----- nvinfo : EIATTR_VRC_CTA_INIT_COUNT
	.align		4
        /*0068*/ 	.byte	0x02, 0x4a
	.zero		1
	.zero		1


	//----- nvinfo : EIATTR_EXIT_INSTR_OFFSETS
	.align		4
        /*006c*/ 	.byte	0x04, 0x1c
        /*006e*/ 	.short	(.L_32 - .L_31)


	//   ....[0]....
.L_31:
        /*0070*/ 	.word	0x000000c0


	//   ....[1]....
        /*0074*/ 	.word	0x00001380


	//----- nvinfo : EIATTR_CRS_STACK_SIZE
	.align		4
.L_32:
        /*0078*/ 	.byte	0x04, 0x1e
        /*007a*/ 	.short	(.L_34 - .L_33)
.L_33:
        /*007c*/ 	.word	0x00000000


	//----- nvinfo : EIATTR_CBANK_PARAM_SIZE
	.align		4
.L_34:
        /*0080*/ 	.byte	0x03, 0x19
        /*0082*/ 	.short	0x0020


	//----- nvinfo : EIATTR_PARAM_CBANK
	.align		4
        /*0084*/ 	.byte	0x04, 0x0a
        /*0086*/ 	.short	(.L_36 - .L_35)
	.align		4
.L_35:
        /*0088*/ 	.word	index@(.nv.constant0._Z14blurImgKernel3P6uchar3iiiS0_)
        /*008c*/ 	.short	0x0380
        /*008e*/ 	.short	0x0020


	//----- nvinfo : EIATTR_SW_WAR
	.align		4
.L_36:
        /*0090*/ 	.byte	0x04, 0x36
        /*0092*/ 	.short	(.L_38 - .L_37)
.L_37:
        /*0094*/ 	.word	0x00000008
.L_38:


//--------------------- .nv.info._Z14blurImgKernel2P6uchar3iiPfiS0_ --------------------------
	.section	.nv.info._Z14blurImgKernel2P6uchar3iiPfiS0_,"",@"SHT_CUDA_INFO"
	.sectionflags	@""
	.align	4


	//----- nvinfo : EIATTR_CUDA_API_VERSION
	.align		4
        /*0000*/ 	.byte	0x04, 0x37
        /*0002*/ 	.short	(.L_40 - .L_39)
.L_39:
        /*0004*/ 	.word	0x00000082


	//----- nvinfo : EIATTR_KPARAM_INFO
	.align		4
.L_40:
        /*0008*/ 	.byte	0x04, 0x17
        /*000a*/ 	.short	(.L_42 - .L_41)
.L_41:
        /*000c*/ 	.word	0x00000000
        /*0010*/ 	.short	0x0005
        /*0012*/ 	.short	0x0020
        /*0014*/ 	.byte	0x00, 0xf5, 0x21, 0x00


	//----- nvinfo : EIATTR_KPARAM_INFO
	.align		4
.L_42:
        /*0018*/ 	.byte	0x04, 0x17
        /*001a*/ 	.short	(.L_44 - .L_43)
.L_43:
        /*001c*/ 	.word	0x00000000
        /*0020*/ 	.short	0x0004
        /*0022*/ 	.short	0x0018
        /*0024*/ 	.byte	0x00, 0xf0, 0x11, 0x00


	//----- nvinfo : EIATTR_KPARAM_INFO
	.align		4
.L_44:
        /*0028*/ 	.byte	0x04, 0x17
        /*002a*/ 	.short	(.L_46 - .L_45)
.L_45:
        /*002c*/ 	.word	0x00000000
        /*0030*/ 	.short	0x0003
        /*0032*/ 	.short	0x0010
        /*0034*/ 	.byte	0x00, 0xf5, 0x21, 0x00


	//----- nvinfo : EIATTR_KPARAM_INFO
	.align		4
.L_46:
        /*0038*/ 	.byte	0x04, 0x17
        /*003a*/ 	.short	(.L_48 - .L_47)
.L_47:
        /*003c*/ 	.word	0x00000000
        /*0040*/ 	.short	0x0002
        /*0042*/ 	.short	0x000c
        /*0044*/ 	.byte	0x00, 0xf0, 0x11, 0x00


	//----- nvinfo : EIATTR_KPARAM_INFO
	.align		4
.L_48:
        /*0048*/ 	.byte	0x04, 0x17
        /*004a*/ 	.short	(.L_50 - .L_49)
.L_49:
        /*004c*/ 	.word	0x00000000
        /*0050*/ 	.short	0x0001
        /*0052*/ 	.short	0x0008
        /*0054*/ 	.byte	0x00, 0xf0, 0x11, 0x00


	//----- nvinfo : EIATTR_KPARAM_INFO
	.align		4
.L_50:
        /*0058*/ 	.byte	0x04, 0x17
        /*005a*/ 	.short	(.L_52 - .L_51)
.L_51:
        /*005c*/ 	.word	0x00000000
        /*0060*/ 	.short	0x0000
        /*0062*/ 	.short	0x0000
        /*0064*/ 	.byte	0x00, 0xf5, 0x21, 0x00


	//----- nvinfo : EIATTR_SPARSE_MMA_MASK
	.align		4
.L_52:
        /*0068*/ 	.byte	0x03, 0x50
        /*006a*/ 	.short	0x0000


	//----- nvinfo : EIATTR_MAXREG_COUNT
	.align		4
        /*006c*/ 	.byte	0x03, 0x1b
        /*006e*/ 	.short	0x00ff


	//----- nvinfo : EIATTR_NUM_BARRIERS
	.align		4
        /*0070*/ 	.byte	0x02, 0x4c
        /*0072*/ 	.byte	0x01
	.zero		1


	//----- nvinfo : EIATTR_MERCURY_ISA_VERSION
	.align		4
        /*0074*/ 	.byte	0x03, 0x5f
        /*0076*/ 	.short	0x0101


	//----- nvinfo : EIATTR_VRC_CTA_INIT_COUNT
	.align		4
        /*0078*/ 	.byte	0x02, 0x4a
	.zero		1
	.zero		1


	//----- nvinfo : EIATTR_EXIT_INSTR_OFFSETS
	.align		4
        /*007c*/ 	.byte	0x04, 0x1c
        /*007e*/ 	.short	(.L_54 - .L_53)


	//   ....[0]....
.L_53:
        /*0080*/ 	.word	0x000000c0


	//   ....[1]....
        /*0084*/ 	.word	0x00001450


	//----- nvinfo : EIATTR_CRS_STACK_SIZE
	.align		4
.L_54:
        /*0088*/ 	.byte	0x04, 0x1e
        /*008a*/ 	.short	(.L_56 - .L_55)
.L_55:
        /*008c*/ 	.word	0x00000000


	//----- nvinfo : EIATTR_CBANK_PARAM_SIZE
	.align		4
.L_56:
        /*0090*/ 	.byte	0x03, 0x19
        /*0092*/ 	.short	0x0028


	//----- nvinfo : EIATTR_PARAM_CBANK
	.align		4
        /*0094*/ 	.byte	0x04, 0x0a
        /*0096*/ 	.short	(.L_58 - .L_57)
	.align		4
.L_57:
        /*0098*/ 	.word	index@(.nv.constant0._Z14blurImgKernel2P6uchar3iiPfiS0_)
        /*009c*/ 	.short	0x0380
        /*009e*/ 	.short	0x0028


	//----- nvinfo : EIATTR_SW_WAR
	.align		4
.L_58:
        /*00a0*/ 	.byte	0x04, 0x36
        /*00a2*/ 	.short	(.L_60 - .L_59)
.L_59:
        /*00a4*/ 	.word	0x00000008
.L_60:


//--------------------- .nv.info._Z14blurImgKernel1P6uchar3iiPfiS0_ --------------------------
	.section	.nv.info._Z14blurImgKernel1P6uchar3iiPfiS0_,"",@"SHT_CUDA_INFO"
	.sectionflags	@""
	.align	4


	//----- nvinfo : EIATTR_CUDA_API_VERSION
	.align		4
        /*0000*/ 	.byte	0x04, 0x37
        /*0002*/ 	.short	(.L_62 - .L_61)
.L_61:
        /*0004*/ 	.word	0x00000082


	//----- nvinfo : EIATTR_KPARAM_INFO
	.align		4
.L_62:
        /*0008*/ 	.byte	0x04, 0x17
        /*000a*/ 	.short	(.L_64 - .L_63)
.L_63:
        /*000c*/ 	.word	0x00000000
        /*0010*/ 	.short	0x0005
        /*0012*/ 	.short	0x0020
        /*0014*/ 	.byte	0x00, 0xf5, 0x21, 0x00


	//----- nvinfo : EIATTR_KPARAM_INFO
	.align		4
.L_64:
        /*0018*/ 	.byte	0x04, 0x17
        /*001a*/ 	.short	(.L_66 - .L_65)
.L_65:
        /*001c*/ 	.word	0x00000000
        /*0020*/ 	.short	0x0004
        /*0022*/ 	.short	0x0018
        /*0024*/ 	.byte	0x00, 0xf0, 0x11, 0x00


	//----- nvinfo : EIATTR_KPARAM_INFO
	.align		4
.L_66:
        /*0028*/ 	.byte	0x04, 0x17
        /*002a*/ 	.short	(.L_68 - .L_67)
.L_67:
        /*002c*/ 	.word	0x00000000
        /*0030*/ 	.short	0x0003
        /*0032*/ 	.short	0x0010
        /*0034*/ 	.byte	0x00, 0xf5, 0x21, 0x00


	//----- nvinfo : EIATTR_KPARAM_INFO
	.align		4
.L_68:
        /*0038*/ 	.byte	0x04, 0x17
        /*003a*/ 	.short	(.L_70 - .L_69)
.L_69:
        /*003c*/ 	.word	0x00000000
        /*0040*/ 	.short	0x0002
        /*0042*/ 	.short	0x000c
        /*0044*/ 	.byte	0x00, 0xf0, 0x11, 0x00


	//----- nvinfo : EIATTR_KPARAM_INFO
	.align		4
.L_70:
        /*0048*/ 	.byte	0x04, 0x17
        /*004a*/ 	.short	(.L_72 - .L_71)
.L_71:
        /*004c*/ 	.word	0x00000000
        /*0050*/ 	.short	0x0001
        /*0052*/ 	.short	0x0008
        /*0054*/ 	.byte	0x00, 0xf0, 0x11, 0x00


	//----- nvinfo : EIATTR_KPARAM_INFO
	.align		4
.L_72:
        /*0058*/ 	.byte	0x04, 0x17
        /*005a*/ 	.short	(.L_74 - .L_73)
.L_73:
        /*005c*/ 	.word	0x00000000
        /*0060*/ 	.short	0x0000
        /*0062*/ 	.short	0x0000
        /*0064*/ 	.byte	0x00, 0xf5, 0x21, 0x00


	//----- nvinfo : EIATTR_SPARSE_MMA_MASK
	.align		4
.L_74:
        /*0068*/ 	.byte	0x03, 0x50
        /*006a*/ 	.short	0x0000


	//----- nvinfo : EIATTR_MAXREG_COUNT
	.align		4
        /*006c*/ 	.byte	0x03, 0x1b
        /*006e*/ 	.short	0x00ff


	//----- nvinfo : EIATTR_MERCURY_ISA_VERSION
	.align		4
        /*0070*/ 	.byte	0x03, 0x5f
        /*0072*/ 	.short	0x0101


	//----- nvinfo : EIATTR_VRC_CTA_INIT_COUNT
	.align		4
        /*0074*/ 	.byte	0x02, 0x4a
	.zero		1
	.zero		1


	//----- nvinfo : EIATTR_EXIT_INSTR_OFFSETS
	.align		4
        /*0078*/ 	.byte	0x04, 0x1c
        /*007a*/ 	.short	(.L_76 - .L_75)


	//   ....[0]....
.L_75:
        /*007c*/ 	.word	0x000000c0


	//   ....[1]....
        /*0080*/ 	.word	0x00000ca0


	//----- nvinfo : EIATTR_CBANK_PARAM_SIZE
	.align		4
.L_76:
        /*0084*/ 	.byte	0x03, 0x19
        /*0086*/ 	.short	0x0028


	//----- nvinfo : EIATTR_PARAM_CBANK
	.align		4
        /*0088*/ 	.byte	0x04, 0x0a
        /*008a*/ 	.short	(.L_78 - .L_77)
	.align		4
.L_77:
        /*008c*/ 	.word	index@(.nv.constant0._Z14blurImgKernel1P6uchar3iiPfiS0_)
        /*0090*/ 	.short	0x0380
        /*0092*/ 	.short	0x0028


	//----- nvinfo : EIATTR_SW_WAR
	.align		4
.L_78:
        /*0094*/ 	.byte	0x04, 0x36
        /*0096*/ 	.short	(.L_80 - .L_79)
.L_79:
        /*0098*/ 	.word	0x00000008
.L_80:


//--------------------- .nv.callgraph             --------------------------
	.section	.nv.callgraph,"",@"SHT_CUDA_CALLGRAPH"
	.align	4
	.sectionentsize	8
	.align		4
        /*0000*/ 	.word	0x00000000
	.align		4
        /*0004*/ 	.word	0xffffffff
	.align		4
        /*0008*/ 	.word	0x00000000
	.align		4
        /*000c*/ 	.word	0xfffffffe
	.align		4
        /*0010*/ 	.word	0x00000000
	.align		4
        /*0014*/ 	.word	0xfffffffd
	.align		4
        /*0018*/ 	.word	0x00000000
	.align		4
        /*001c*/ 	.word	0xfffffffc


//--------------------- .nv.constant3             --------------------------
	.section	.nv.constant3,"a",@progbits
	.align	4
.nv.constant3:
	.type		dc_filter,@object
	.size		dc_filter,(.L_0 - dc_filter)
dc_filter:
	.zero		324
.L_0:


//--------------------- .text._Z14blurImgKernel3P6uchar3iiiS0_ --------------------------
	.section	.text._Z14blurImgKernel3P6uchar3iiiS0_,"ax",@progbits
	.align	128
        .global         _Z14blurImgKernel3P6uchar3iiiS0_
        .type           _Z14blurImgKernel3P6uchar3iiiS0_,@function
        .size           _Z14blurImgKernel3P6uchar3iiiS0_,(.L_x_27 - _Z14blurImgKernel3P6uchar3iiiS0_)
        .other          _Z14blurImgKernel3P6uchar3iiiS0_,@"STO_CUDA_ENTRY STV_DEFAULT"
_Z14blurImgKernel3P6uchar3iiiS0_:
.text._Z14blurImgKernel3P6uchar3iiiS0_:
[----:B------:R-:W-:Y:S01]  /*0000*/  LDC R1, c[0x0][0x37c] ;  /* 0x0000df00ff017b82 */ /* 0x000fe20000000800 */
[----:B------:R-:W0:Y:S07]  /*0010*/  S2R R5, SR_TID.Y ;  /* 0x0000000000057919 */ /* 0x000e2e0000002200 */
[----:B------:R-:W1:Y:S01]  /*0020*/  LDC R11, c[0x0][0x360] ;  /* 0x0000d800ff0b7b82 */ /* 0x000e620000000800 */
[----:B------:R-:W2:Y:S01]  /*0030*/  LDCU.64 UR8, c[0x0][0x388] ;  /* 0x00007100ff0877ac */ /* 0x000ea20008000a00 */
[----:B------:R-:W1:Y:S06]  /*0040*/  S2R R2, SR_TID.X ;  /* 0x0000000000027919 */ /* 0x000e6c0000002100 */
[----:B------:R-:W0:Y:S08]  /*0050*/  S2UR UR5, SR_CTAID.Y ;  /* 0x00000000000579c3 */ /* 0x000e300000002600 */
[----:B------:R-:W0:Y:S08]  /*0060*/  LDC R4, c[0x0][0x364] ;  /* 0x0000d900ff047b82 */ /* 0x000e300000000800 */
[----:B------:R-:W1:Y:S01]  /*0070*/  S2UR UR4, SR_CTAID.X ;  /* 0x00000000000479c3 */ /* 0x000e620000002500 */
[----:B0-----:R-:W-:-:S05]  /*0080*/  IMAD R3, R4, UR5, R5 ;  /* 0x0000000504037c24 */ /* 0x001fca000f8e0205 */
[----:B--2---:R-:W-:Y:S01]  /*0090*/  ISETP.GE.AND P0, PT, R3, UR9, PT ;  /* 0x0000000903007c0c */ /* 0x004fe2000bf06270 */
[----:B-1----:R-:W-:-:S05]  /*00a0*/  IMAD R0, R11, UR4, R2 ;  /* 0x000000040b007c24 */ /* 0x002fca000f8e0202 */
[----:B------:R-:W-:-:S13]  /*00b0*/  ISETP.GE.OR P0, PT, R0, UR8, P0 ;  /* 0x0000000800007c0c */ /* 0x000fda0008706670 */
[----:B------:R-:W-:Y:S05]  /*00c0*/  @P0 EXIT ;  /* 0x000000000000094d */ /* 0x000fea0003800000 */
[----:B------:R-:W0:Y:S01]  /*00d0*/  LDCU UR18, c[0x0][0x390] ;  /* 0x00007200ff1277ac */ /* 0x000e220008000800 */
[----:B------:R-:W1:Y:S01]  /*00e0*/  LDC.64 R8, c[0x0][0x380] ;  /* 0x0000e000ff087b82 */ /* 0x000e620000000a00 */
[----:B------:R-:W-:Y:S02]  /*00f0*/  UIADD3 UR6, UPT, UPT, UR8, -0x1, URZ ;  /* 0xffffffff08067890 */ /* 0x000fe4000fffe0ff */
[----:B------:R-:W-:Y:S01]  /*0100*/  UIADD3 UR5, UPT, UPT, UR9, -0x1, URZ ;  /* 0xffffffff09057890 */ /* 0x000fe2000fffe0ff */
[----:B------:R-:W2:Y:S01]  /*0110*/  LDCU.64 UR12, c[0x0][0x358] ;  /* 0x00006b00ff0c77ac */ /* 0x000ea20008000a00 */
[----:B0-----:R-:W-:Y:S02]  /*0120*/  ULEA.HI UR4, UR18, UR18, URZ, 0x1 ;  /* 0x0000001212047291 */ /* 0x001fe4000f8f08ff */
[----:B------:R-:W-:Y:S02]  /*0130*/  ISETP.GE.U32.AND P0, PT, R2, UR18, PT ;  /* 0x0000001202007c0c */ /* 0x000fe4000bf06070 */
[----:B------:R-:W-:-:S06]  /*0140*/  USHF.R.S32.HI UR4, URZ, 0x1, UR4 ;  /* 0x00000001ff047899 */ /* 0x000fcc0008011404 */
[----:B------:R-:W-:Y:S02]  /*0150*/  VIADDMNMX R6, R0, -UR4, RZ, !PT ;  /* 0x8000000400067c46 */ /* 0x000fe4000f8001ff */
[----:B------:R-:W-:-:S03]  /*0160*/  VIADDMNMX R15, R3, -UR4, RZ, !PT ;  /* 0x80000004030f7c46 */ /* 0x000fc6000f8001ff */
[----:B------:R-:W-:Y:S02]  /*0170*/  @!P0 IADD3 R7, PT, PT, R2, -UR4, R11 ;  /* 0x8000000402078c10 */ /* 0x000fe4000fffe00b */
[----:B------:R-:W-:Y:S02]  /*0180*/  VIMNMX R6, PT, PT, R6, UR6, PT ;  /* 0x0000000606067c48 */ /* 0x000fe4000bfe0100 */
[----:B------:R-:W-:Y:S02]  /*0190*/  VIMNMX R15, PT, PT, R15, UR5, PT ;  /* 0x000000050f0f7c48 */ /* 0x000fe4000bfe0100 */
[----:B------:R-:W-:-:S03]  /*01a0*/  @!P0 VIADDMNMX R10, R7, R6, UR6, PT ;  /* 0x00000006070a8e46 */ /* 0x000fc6000b800106 */
[C---:B------:R-:W-:Y:S02]  /*01b0*/  IMAD R17, R15.reuse, UR8, R6 ;  /* 0x000000080f117c24 */ /* 0x040fe4000f8e0206 */
[----:B------:R-:W-:Y:S02]  /*01c0*/  @!P0 IMAD R13, R15, UR8, R10 ;  /* 0x000000080f0d8c24 */ /* 0x000fe4000f8e020a */
[----:B-1----:R-:W-:-:S04]  /*01d0*/  IMAD.WIDE R16, R17, 0x3, R8 ;  /* 0x0000000311107825 */ /* 0x002fc800078e0208 */
[----:B------:R-:W-:Y:S01]  /*01e0*/  @!P0 IMAD.WIDE R12, R13, 0x3, R8 ;  /* 0x000000030d0c8825 */ /* 0x000fe200078e0208 */
[----:B--2---:R-:W2:Y:S04]  /*01f0*/  LDG.E.U8 R21, desc[UR12][R16.64] ;  /* 0x0000000c10157981 */ /* 0x004ea8000c1e1100 */
[----:B------:R-:W3:Y:S04]  /*0200*/  LDG.E.U8 R23, desc[UR12][R16.64+0x1] ;  /* 0x0000010c10177981 */ /* 0x000ee8000c1e1100 */
[----:B------:R0:W4:Y:S04]  /*0210*/  LDG.E.U8 R25, desc[UR12][R16.64+0x2] ;  /* 0x0000020c10197981 */ /* 0x000128000c1e1100 */
[----:B------:R-:W5:Y:S04]  /*0220*/  @!P0 LDG.E.U8 R27, desc[UR12][R12.64] ;  /* 0x0000000c0c1b8981 */ /* 0x000f68000c1e1100 */
[----:B------:R-:W5:Y:S04]  /*0230*/  @!P0 LDG.E.U8 R29, desc[UR12][R12.64+0x1] ;  /* 0x0000010c0c1d8981 */ /* 0x000f68000c1e1100 */
[----:B------:R-:W5:Y:S01]  /*0240*/  @!P0 LDG.E.U8 R18, desc[UR12][R12.64+0x2] ;  /* 0x0000020c0c128981 */ /* 0x000f62000c1e1100 */
[----:B------:R-:W-:Y:S01]  /*0250*/  MOV R10, 0x400 ;  /* 0x00000400000a7802 */ /* 0x000fe20000000f00 */
[----:B------:R-:W-:Y:S01]  /*0260*/  VIADD R7, R11, UR18 ;  /* 0x000000120b077c36 */ /* 0x000fe20008000000 */
[----:B------:R-:W-:Y:S01]  /*0270*/  ISETP.GE.U32.AND P1, PT, R5, UR18, PT ;  /* 0x0000001205007c0c */ /* 0x000fe2000bf26070 */
[----:B------:R-:W1:Y:S01]  /*0280*/  S2R R19, SR_CgaCtaId ;  /* 0x0000000000137919 */ /* 0x000e620000008800 */
[----:B------:R-:W-:Y:S01]  /*0290*/  BSSY.RECONVERGENT B0, `(.L_x_0) ;  /* 0x0000024000007945 */ /* 0x000fe20003800200 */
[----:B-1----:R-:W-:Y:S01]  /*02a0*/  LEA R10, R19, R10, 0x18 ;  /* 0x0000000a130a7211 */ /* 0x002fe200078ec0ff */
[----:B------:R-:W-:-:S04]  /*02b0*/  IMAD R19, R7, R5, R2 ;  /* 0x0000000507137224 */ /* 0x000fc800078e0202 */
[----:B------:R-:W-:-:S04]  /*02c0*/  IMAD R14, R19, 0x3, R10 ;  /* 0x00000003130e7824 */ /* 0x000fc800078e020a */
[----:B0-----:R-:W-:Y:S01]  /*02d0*/  @!P0 IMAD R16, R11, 0x3, R14 ;  /* 0x000000030b108824 */ /* 0x001fe200078e020e */
[----:B--2---:R0:W-:Y:S04]  /*02e0*/  STS.U8 [R14], R21 ;  /* 0x000000150e007388 */ /* 0x0041e80000000000 */
[----:B---3--:R0:W-:Y:S04]  /*02f0*/  STS.U8 [R14+0x1], R23 ;  /* 0x000001170e007388 */ /* 0x0081e80000000000 */
[----:B----4-:R0:W-:Y:S04]  /*0300*/  STS.U8 [R14+0x2], R25 ;  /* 0x000002190e007388 */ /* 0x0101e80000000000 */
[----:B-----5:R0:W-:Y:S04]  /*0310*/  @!P0 STS.U8 [R16], R27 ;  /* 0x0000001b10008388 */ /* 0x0201e80000000000 */
[----:B------:R0:W-:Y:S04]  /*0320*/  @!P0 STS.U8 [R16+0x1], R29 ;  /* 0x0000011d10008388 */ /* 0x0001e80000000000 */
[----:B------:R0:W-:Y:S01]  /*0330*/  @!P0 STS.U8 [R16+0x2], R18 ;  /* 0x0000021210008388 */ /* 0x0001e20000000000 */
[----:B------:R-:W-:Y:S05]  /*0340*/  @P1 BRA `(.L_x_1) ;  /* 0x0000000000601947 */ /* 0x000fea0003800000 */
[----:B------:R-:W-:Y:S01]  /*0350*/  IMAD.IADD R4, R5, 0x1, R4 ;  /* 0x0000000105047824 */ /* 0x000fe200078e0204 */
[----:B------:R-:W-:-:S04]  /*0360*/  @!P0 IADD3 R13, PT, PT, R11, -UR4, R2 ;  /* 0x800000040b0d8c10 */ /* 0x000fc8000fffe002 */
[----:B------:R-:W-:Y:S02]  /*0370*/  IADD3 R15, PT, PT, R15, -UR4, R4 ;  /* 0x800000040f0f7c10 */ /* 0x000fe4000fffe004 */
[----:B------:R-:W-:Y:S02]  /*0380*/  @!P0 VIADDMNMX R12, R13, R6, UR6, PT ;  /* 0x000000060d0c8e46 */ /* 0x000fe4000b800106 */
[----:B------:R-:W-:-:S05]  /*0390*/  VIMNMX R15, PT, PT, R15, UR5, PT ;  /* 0x000000050f0f7c48 */ /* 0x000fca000bfe0100 */
[C---:B------:R-:W-:Y:S02]  /*03a0*/  IMAD R13, R15.reuse, UR8, R6 ;  /* 0x000000080f0d7c24 */ /* 0x040fe4000f8e0206 */
[----:B------:R-:W-:Y:S02]  /*03b0*/  @!P0 IMAD R15, R15, UR8, R12 ;  /* 0x000000080f0f8c24 */ /* 0x000fe4000f8e020c */
[----:B------:R-:W-:-:S04]  /*03c0*/  IMAD.WIDE R12, R13, 0x3, R8 ;  /* 0x000000030d0c7825 */ /* 0x000fc800078e0208 */
[----:B------:R-:W-:Y:S01]  /*03d0*/  @!P0 IMAD.WIDE R8, R15, 0x3, R8 ;  /* 0x000000030f088825 */ /* 0x000fe200078e0208 */
[----:B------:R-:W2:Y:S04]  /*03e0*/  LDG.E.U8 R17, desc[UR12][R12.64] ;  /* 0x0000000c0c117981 */ /* 0x000ea8000c1e1100 */
[----:B------:R-:W3:Y:S04]  /*03f0*/  LDG.E.U8 R19, desc[UR12][R12.64+0x1] ;  /* 0x0000010c0c137981 */ /* 0x000ee8000c1e1100 */
[----:B0-----:R-:W4:Y:S04]  /*0400*/  LDG.E.U8 R21, desc[UR12][R12.64+0x2] ;  /* 0x0000020c0c157981 */ /* 0x001f28000c1e1100 */
[----:B------:R-:W5:Y:S04]  /*0410*/  @!P0 LDG.E.U8 R6, desc[UR12][R8.64] ;  /* 0x0000000c08068981 */ /* 0x000f68000c1e1100 */
[----:B------:R-:W5:Y:S04]  /*0420*/  @!P0 LDG.E.U8 R14, desc[UR12][R8.64+0x1] ;  /* 0x0000010c080e8981 */ /* 0x000f68000c1e1100 */
[----:B------:R-:W5:Y:S01]  /*0430*/  @!P0 LDG.E.U8 R16, desc[UR12][R8.64+0x2] ;  /* 0x0000020c08108981 */ /* 0x000f62000c1e1100 */
[----:B------:R-:W-:-:S04]  /*0440*/  IMAD R15, R7, R4, R2 ;  /* 0x00000004070f7224 */ /* 0x000fc800078e0202 */
[----:B------:R-:W-:-:S04]  /*0450*/  IMAD R10, R15, 0x3, R10 ;  /* 0x000000030f0a7824 */ /* 0x000fc800078e020a */
[----:B------:R-:W-:Y:S01]  /*0460*/  @!P0 IMAD R11, R11, 0x3, R10 ;  /* 0x000000030b0b8824 */ /* 0x000fe200078e020a */
[----:B--2---:R1:W-:Y:S04]  /*0470*/  STS.U8 [R10], R17 ;  /* 0x000000110a007388 */ /* 0x0043e80000000000 */
[----:B---3--:R1:W-:Y:S04]  /*0480*/  STS.U8 [R10+0x1], R19 ;  /* 0x000001130a007388 */ /* 0x0083e80000000000 */
[----:B----4-:R1:W-:Y:S04]  /*0490*/  STS.U8 [R10+0x2], R21 ;  /* 0x000002150a007388 */ /* 0x0103e80000000000 */
[----:B-----5:R1:W-:Y:S04]  /*04a0*/  @!P0 STS.U8 [R11], R6 ;  /* 0x000000060b008388 */ /* 0x0203e80000000000 */
[----:B------:R1:W-:Y:S04]  /*04b0*/  @!P0 STS.U8 [R11+0x1], R14 ;  /* 0x0000010e0b008388 */ /* 0x0003e80000000000 */
[----:B------:R1:W-:Y:S02]  /*04c0*/  @!P0 STS.U8 [R11+0x2], R16 ;  /* 0x000002100b008388 */ /* 0x0003e40000000000 */
.L_x_1:
[----:B------:R-:W-:Y:S05]  /*04d0*/  BSYNC.RECONVERGENT B0 ;  /* 0x0000000000007941 */ /* 0x000fea0003800200 */
.L_x_0:
[----:B------:R-:W-:Y:S01]  /*04e0*/  BAR.SYNC.DEFER_BLOCKING 0x0 ;  /* 0x0000000000007b1d */ /* 0x000fe20000010000 */
[----:B------:R-:W-:Y:S01]  /*04f0*/  UISETP.GE.AND UP0, UPT, UR18, 0x1, UPT ;  /* 0x000000011200788c */ /* 0x000fe2000bf06270 */
[----:B-1----:R-:W-:Y:S01]  /*0500*/  HFMA2 R17, -RZ, RZ, 0, 0 ;  /* 0x00000000ff117431 */ /* 0x002fe200000001ff */
[----:B------:R-:W-:-:S07]  /*0510*/  CS2R R12, SRZ ;  /* 0x00000000000c7805 */ /* 0x000fce000001ff00 */
[----:B------:R-:W-:Y:S05]  /*0520*/  BRA.U !UP0, `(.L_x_2) ;  /* 0x0000000d086c7547 */ /* 0x000fea000b800000 */
[----:B------:R-:W-:Y:S01]  /*0530*/  ULOP3.LUT UR11, UR18, 0x7, URZ, 0xc0, !UPT ;  /* 0x00000007120b7892 */ /* 0x000fe2000f8ec0ff */
[----:B------:R-:W-:Y:S01]  /*0540*/  IMAD.MOV.U32 R17, RZ, RZ, RZ ;  /* 0x000000ffff117224 */ /* 0x000fe200078e00ff */
[----:B------:R-:W-:Y:S01]  /*0550*/  ULOP3.LUT UR6, UR18, 0x7ffffff8, URZ, 0xc0, !UPT ;  /* 0x7ffffff812067892 */ /* 0x000fe2000f8ec0ff */
[----:B------:R-:W-:Y:S01]  /*0560*/  CS2R R12, SRZ ;  /* 0x00000000000c7805 */ /* 0x000fe2000001ff00 */
[----:B------:R-:W-:Y:S02]  /*0570*/  UIADD3 UR4, UPT, UPT, UR11, -0x1, URZ ;  /* 0xffffffff0b047890 */ /* 0x000fe4000fffe0ff */
[----:B------:R-:W-:Y:S02]  /*0580*/  ULOP3.LUT UR14, UR18, 0x3, URZ, 0xc0, !UPT ;  /* 0x00000003120e7892 */ /* 0x000fe4000f8ec0ff */
[----:B------:R-:W-:Y:S02]  /*0590*/  UISETP.GE.U32.AND UP0, UPT, UR4, 0x3, UPT ;  /* 0x000000030400788c */ /* 0x000fe4000bf06070 */
[----:B------:R-:W-:Y:S01]  /*05a0*/  UIADD3 UR9, UPT, UPT, -UR6, URZ, URZ ;  /* 0x000000ff06097290 */ /* 0x000fe2000fffe1ff */
[----:B------:R-:W-:-:S11]  /*05b0*/  UMOV UR4, URZ ;  /* 0x000000ff00047c82 */ /* 0x000fd60008000000 */
.L_x_8:
[----:B------:R-:W1:Y:S01]  /*05c0*/  LDCU UR19, c[0x0][0x390] ;  /* 0x00007200ff1377ac */ /* 0x000e620008000800 */
[----:B------:R-:W-:Y:S01]  /*05d0*/  IADD3 R6, PT, PT, R5, UR4, RZ ;  /* 0x0000000405067c10 */ /* 0x000fe2000fffe0ff */
[----:B------:R-:W-:-:S04]  /*05e0*/  UMOV UR5, URZ ;  /* 0x000000ff00057c82 */ /* 0x000fc80008000000 */
[----:B------:R-:W-:Y:S01]  /*05f0*/  IMAD R6, R7, R6, R2 ;  /* 0x0000000607067224 */ /* 0x000fe200078e0202 */
[----:B-1----:R-:W-:Y:S02]  /*0600*/  UISETP.GE.U32.AND UP2, UPT, UR19, 0x8, UPT ;  /* 0x000000081300788c */ /* 0x002fe4000bf46070 */
[----:B------:R-:W-:Y:S02]  /*0610*/  UIMAD UR10, UR4, UR19, URZ ;  /* 0x00000013040a72a4 */ /* 0x000fe4000f8e02ff */
[----:B------:R-:W-:-:S04]  /*0620*/  UIADD3 UR4, UPT, UPT, UR4, 0x1, URZ ;  /* 0x0000000104047890 */ /* 0x000fc8000fffe0ff */
[----:B------:R-:W-:Y:S01]  /*0630*/  UISETP.NE.AND UP1, UPT, UR4, UR19, UPT ;  /* 0x000000130400728c */ /* 0x000fe2000bf25270 */
[----:B------:R-:W-:Y:S10]  /*0640*/  BRA.U !UP2, `(.L_x_3) ;  /* 0x000000050a787547 */ /* 0x000ff4000b800000 */
[----:B------:R-:W1:Y:S01]  /*0650*/  S2R R9, SR_CgaCtaId ;  /* 0x0000000000097919 */ /* 0x000e620000008800 */
[----:B------:R-:W-:Y:S01]  /*0660*/  MOV R4, 0x400 ;  /* 0x0000040000047802 */ /* 0x000fe20000000f00 */
[----:B------:R-:W-:Y:S01]  /*0670*/  UMOV UR7, 0x10 ;  /* 0x0000001000077882 */ /* 0x000fe20000000000 */
[----:B------:R-:W-:Y:S01]  /*0680*/  UMOV UR5, UR9 ;  /* 0x0000000900057c82 */ /* 0x000fe20008000000 */
[----:B------:R-:W-:Y:S01]  /*0690*/  UIMAD UR7, UR10, 0x4, UR7 ;  /* 0x000000040a0778a4 */ /* 0x000fe2000f8e0207 */
[----:B-1----:R-:W-:-:S05]  /*06a0*/  LEA R9, R9, R4, 0x18 ;  /* 0x0000000409097211 */ /* 0x002fca00078ec0ff */
[----:B------:R-:W-:-:S04]  /*06b0*/  IMAD R4, R6, 0x3, R9 ;  /* 0x0000000306047824 */ /* 0x000fc800078e0209 */
[----:B------:R-:W-:-:S07]  /*06c0*/  VIADD R4, R4, 0xb ;  /* 0x0000000b04047836 */ /* 0x000fce0000000000 */
.L_x_4:
[----:B------:R-:W1:Y:S01]  /*06d0*/  LDS.U8 R9, [R4+-0xb] ;  /* 0xfffff50004097984 */ /* 0x000e620000000000 */
[----:B------:R-:W2:Y:S03]  /*06e0*/  LDCU UR8, c[0x3][UR7+-0x10] ;  /* 0x00fffe00070877ac */ /* 0x000ea60008000800 */
[----:B0-----:R-:W0:Y:S01]  /*06f0*/  LDS.U8 R14, [R4+-0xa] ;  /* 0xfffff600040e7984 */ /* 0x001e220000000000 */
[----:B------:R-:W3:Y:S03]  /*0700*/  LDCU UR15, c[0x3][UR7+-0xc] ;  /* 0x00fffe80070f77ac */ /* 0x000ee60008000800 */
[----:B------:R-:W4:Y:S01]  /*0710*/  LDS.U8 R23, [R4+-0x9] ;  /* 0xfffff70004177984 */ /* 0x000f220000000000 */
[----:B------:R-:W5:Y:S03]  /*0720*/  LDCU UR16, c[0x3][UR7+-0x8] ;  /* 0x00ffff00071077ac */ /* 0x000f660008000800 */
[----:B------:R-:W3:Y:S01]  /*0730*/  LDS.U8 R19, [R4+-0x7] ;  /* 0xfffff90004137984 */ /* 0x000ee20000000000 */
[----:B------:R-:W5:Y:S03]  /*0740*/  LDCU UR17, c[0x3][UR7+0x8] ;  /* 0x00c00100071177ac */ /* 0x000f660008000800 */
[----:B------:R-:W5:Y:S01]  /*0750*/  LDS.U8 R18, [R4+-0x8] ;  /* 0xfffff80004127984 */ /* 0x000f620000000000 */
[----:B------:R-:W-:-:S03]  /*0760*/  UIADD3 UR5, UPT, UPT, UR5, 0x8, URZ ;  /* 0x0000000805057890 */ /* 0x000fc6000fffe0ff */
[----:B------:R-:W5:Y:S01]  /*0770*/  LDS.U8 R20, [R4+-0x6] ;  /* 0xfffffa0004147984 */ /* 0x000f620000000000 */
[----:B------:R-:W-:-:S03]  /*0780*/  UISETP.NE.AND UP2, UPT, UR5, URZ, UPT ;  /* 0x000000ff0500728c */ /* 0x000fc6000bf45270 */
[----:B------:R-:W5:Y:S04]  /*0790*/  LDS.U8 R10, [R4+-0x5] ;  /* 0xfffffb00040a7984 */ /* 0x000f680000000000 */
[----:B------:R-:W5:Y:S04]  /*07a0*/  LDS.U8 R11, [R4+-0x4] ;  /* 0xfffffc00040b7984 */ /* 0x000f680000000000 */
[----:B------:R-:W5:Y:S01]  /*07b0*/  LDS.U8 R8, [R4+-0x3] ;  /* 0xfffffd0004087984 */ /* 0x000f620000000000 */
[----:B-1----:R-:W-:-:S03]  /*07c0*/  I2FP.F32.U32 R16, R9 ;  /* 0x0000000900107245 */ /* 0x002fc60000201000 */
[----:B------:R-:W1:Y:S01]  /*07d0*/  LDS.U8 R9, [R4+-0x2] ;  /* 0xfffffe0004097984 */ /* 0x000e620000000000 */
[----:B0-----:R-:W-:Y:S01]  /*07e0*/  I2FP.F32.U32 R15, R14 ;  /* 0x0000000e000f7245 */ /* 0x001fe20000201000 */
[----:B--2---:R-:W-:Y:S02]  /*07f0*/  FFMA R21, R16, UR8, R13 ;  /* 0x0000000810157c23 */ /* 0x004fe4000800000d */
[----:B------:R-:W0:Y:S01]  /*0800*/  LDS.U8 R14, [R4+-0x1] ;  /* 0xffffff00040e7984 */ /* 0x000e220000000000 */
[----:B----4-:R-:W-:Y:S01]  /*0810*/  I2FP.F32.U32 R24, R23 ;  /* 0x0000001700187245 */ /* 0x010fe20000201000 */
[----:B------:R-:W-:Y:S02]  /*0820*/  FFMA R22, R15, UR8, R12 ;  /* 0x000000080f167c23 */ /* 0x000fe4000800000c */
[----:B------:R-:W2:Y:S01]  /*0830*/  LDS.U8 R13, [R4] ;  /* 0x00000000040d7984 */ /* 0x000ea20000000000 */
[----:B---3--:R-:W-:-:S03]  /*0840*/  I2FP.F32.U32 R19, R19 ;  /* 0x0000001300137245 */ /* 0x008fc60000201000 */
[----:B------:R-:W3:Y:S01]  /*0850*/  LDS.U8 R12, [R4+0x3] ;  /* 0x00000300040c7984 */ /* 0x000ee20000000000 */
[----:B-----5:R-:W-:Y:S01]  /*0860*/  I2FP.F32.U32 R26, R18 ;  /* 0x00000012001a7245 */ /* 0x020fe20000201000 */
[----:B------:R-:W-:Y:S02]  /*0870*/  FFMA R18, R24, UR8, R17 ;  /* 0x0000000818127c23 */ /* 0x000fe40008000011 */
[----:B------:R-:W4:Y:S01]  /*0880*/  LDS.U8 R16, [R4+0x1] ;  /* 0x0000010004107984 */ /* 0x000f220000000000 */
[----:B------:R-:W-:Y:S01]  /*0890*/  FFMA R24, R19, UR15, R22 ;  /* 0x0000000f13187c23 */ /* 0x000fe20008000016 */
[----:B------:R-:W-:Y:S01]  /*08a0*/  I2FP.F32.U32 R25, R20 ;  /* 0x0000001400197245 */ /* 0x000fe20000201000 */
[----:B------:R-:W-:Y:S01]  /*08b0*/  FFMA R23, R26, UR15, R21 ;  /* 0x0000000f1a177c23 */ /* 0x000fe20008000015 */
[----:B------:R-:W5:Y:S01]  /*08c0*/  LDS.U8 R15, [R4+0x2] ;  /* 0x00000200040f7984 */ /* 0x000f620000000000 */
[----:B------:R-:W0:Y:S01]  /*08d0*/  LDCU UR8, c[0x3][UR7+-0x4] ;  /* 0x00ffff80070877ac */ /* 0x000e220008000800 */
[----:B------:R-:W-:Y:S01]  /*08e0*/  I2FP.F32.U32 R10, R10 ;  /* 0x0000000a000a7245 */ /* 0x000fe20000201000 */
[----:B------:R-:W-:Y:S01]  /*08f0*/  FFMA R22, R25, UR15, R18 ;  /* 0x0000000f19167c23 */ /* 0x000fe20008000012 */
[----:B------:R-:W5:Y:S01]  /*0900*/  LDS.U8 R19, [R4+0x6] ;  /* 0x0000060004137984 */ /* 0x000f620000000000 */
[----:B------:R-:W4:Y:S01]  /*0910*/  LDCU UR15, c[0x3][UR7] ;  /* 0x00c00000070f77ac */ /* 0x000f220008000800 */
[----:B------:R-:W-:Y:S01]  /*0920*/  I2FP.F32.U32 R11, R11 ;  /* 0x0000000b000b7245 */ /* 0x000fe20000201000 */
[----:B------:R-:W-:Y:S01]  /*0930*/  FFMA R23, R10, UR16, R23 ;  /* 0x000000100a177c23 */ /* 0x000fe20008000017 */
[----:B------:R-:W5:Y:S01]  /*0940*/  LDS.U8 R17, [R4+0x4] ;  /* 0x0000040004117984 */ /* 0x000f620000000000 */
[----:B------:R-:W-:-:S02]  /*0950*/  I2FP.F32.U32 R25, R8 ;  /* 0x0000000800197245 */ /* 0x000fc40000201000 */
[----:B------:R-:W-:Y:S01]  /*0960*/  FFMA R24, R11, UR16, R24 ;  /* 0x000000100b187c23 */ /* 0x000fe20008000018 */
[----:B------:R-:W5:Y:S02]  /*0970*/  LDS.U8 R18, [R4+0x5] ;  /* 0x0000050004127984 */ /* 0x000f640000000000 */
[----:B------:R-:W-:Y:S02]  /*0980*/  FFMA R25, R25, UR16, R22 ;  /* 0x0000001019197c23 */ /* 0x000fe40008000016 */
[----:B------:R-:W5:Y:S01]  /*0990*/  LDS.U8 R21, [R4+0x7] ;  /* 0x0000070004157984 */ /* 0x000f620000000000 */
[----:B------:R-:W5:Y:S03]  /*09a0*/  LDCU UR16, c[0x3][UR7+0x4] ;  /* 0x00c00080071077ac */ /* 0x000f660008000800 */
[----:B------:R-:W5:Y:S01]  /*09b0*/  LDS.U8 R20, [R4+0x8] ;  /* 0x0000080004147984 */ /* 0x000f620000000000 */
[----:B-1----:R-:W-:-:S03]  /*09c0*/  I2FP.F32.U32 R26, R9 ;  /* 0x00000009001a7245 */ /* 0x002fc60000201000 */
[----:B------:R-:W1:Y:S01]  /*09d0*/  LDS.U8 R8, [R4+0x9] ;  /* 0x0000090004087984 */ /* 0x000e620000000000 */
[----:B0-----:R-:W-:Y:S01]  /*09e0*/  I2FP.F32.U32 R9, R14 ;  /* 0x0000000e00097245 */ /* 0x001fe20000201000 */
[----:B------:R-:W-:Y:S02]  /*09f0*/  FFMA R23, R26, UR8, R23 ;  /* 0x000000081a177c23 */ /* 0x000fe40008000017 */
[----:B------:R-:W0:Y:S01]  /*0a00*/  LDS.U8 R22, [R4+0xa] ;  /* 0x00000a0004167984 */ /* 0x000e220000000000 */
[----:B--2---:R-:W-:Y:S01]  /*0a10*/  I2FP.F32.U32 R14, R13 ;  /* 0x0000000d000e7245 */ /* 0x004fe20000201000 */
[----:B------:R-:W-:Y:S02]  /*0a20*/  FFMA R9, R9, UR8, R24 ;  /* 0x0000000809097c23 */ /* 0x000fe40008000018 */
[----:B------:R-:W2:Y:S01]  /*0a30*/  LDS.U8 R11, [R4+0xb] ;  /* 0x00000b00040b7984 */ /* 0x000ea20000000000 */
[----:B---3--:R-:W-:Y:S01]  /*0a40*/  I2FP.F32.U32 R13, R12 ;  /* 0x0000000c000d7245 */ /* 0x008fe20000201000 */
[----:B------:R-:W-:Y:S01]  /*0a50*/  FFMA R14, R14, UR8, R25 ;  /* 0x000000080e0e7c23 */ /* 0x000fe20008000019 */
[----:B------:R-:W3:Y:S01]  /*0a60*/  LDCU UR8, c[0x3][UR7+0xc] ;  /* 0x00c00180070877ac */ /* 0x000ee20008000800 */
[----:B------:R5:W3:Y:S01]  /*0a70*/  LDS.U8 R10, [R4+0xc] ;  /* 0x00000c00040a7984 */ /* 0x000ae20000000000 */
[----:B----4-:R-:W-:Y:S01]  /*0a80*/  I2FP.F32.U32 R16, R16 ;  /* 0x0000001000107245 */ /* 0x010fe20000201000 */
[----:B------:R-:W-:Y:S01]  /*0a90*/  FFMA R13, R13, UR15, R14 ;  /* 0x0000000f0d0d7c23 */ /* 0x000fe2000800000e */
[----:B------:R-:W-:Y:S01]  /*0aa0*/  UIADD3 UR7, UPT, UPT, UR7, 0x20, URZ ;  /* 0x0000002007077890 */ /* 0x000fe2000fffe0ff */
[----:B-----5:R-:W-:-:S02]  /*0ab0*/  I2FP.F32.U32 R24, R15 ;  /* 0x0000000f00187245 */ /* 0x020fc40000201000 */
[----:B------:R-:W-:Y:S01]  /*0ac0*/  FFMA R16, R16, UR15, R23 ;  /* 0x0000000f10107c23 */ /* 0x000fe20008000017 */
[----:B------:R-:W-:Y:S02]  /*0ad0*/  I2FP.F32.U32 R12, R19 ;  /* 0x00000013000c7245 */ /* 0x000fe40000201000 */
[----:B------:R-:W-:Y:S01]  /*0ae0*/  FFMA R9, R24, UR15, R9 ;  /* 0x0000000f18097c23 */ /* 0x000fe20008000009 */
[----:B------:R-:W-:Y:S02]  /*0af0*/  IADD3 R4, PT, PT, R4, 0x18, RZ ;  /* 0x0000001804047810 */ /* 0x000fe40007ffe0ff */
[----:B------:R-:W-:Y:S01]  /*0b00*/  I2FP.F32.U32 R17, R17 ;  /* 0x0000001100117245 */ /* 0x000fe20000201000 */
[----:B------:R-:W-:Y:S01]  /*0b10*/  FFMA R12, R12, UR16, R13 ;  /* 0x000000100c0c7c23 */ /* 0x000fe2000800000d */
[----:B------:R-:W-:-:S03]  /*0b20*/  I2FP.F32.U32 R18, R18 ;  /* 0x0000001200127245 */ /* 0x000fc60000201000 */
[----:B------:R-:W-:Y:S01]  /*0b30*/  FFMA R16, R17, UR16, R16 ;  /* 0x0000001011107c23 */ /* 0x000fe20008000010 */
[----:B------:R-:W-:Y:S01]  /*0b40*/  I2FP.F32.U32 R21, R21 ;  /* 0x0000001500157245 */ /* 0x000fe20000201000 */
[----:B------:R-:W-:Y:S01]  /*0b50*/  FFMA R9, R18, UR16, R9 ;  /* 0x0000001012097c23 */ /* 0x000fe20008000009 */
[----:B------:R-:W-:-:S03]  /*0b60*/  I2FP.F32.U32 R20, R20 ;  /* 0x0000001400147245 */ /* 0x000fc60000201000 */
[----:B------:R-:W-:Y:S01]  /*0b70*/  FFMA R16, R21, UR17, R16 ;  /* 0x0000001115107c23 */ /* 0x000fe20008000010 */
[----:B-1----:R-:W-:Y:S01]  /*0b80*/  I2FP.F32.U32 R13, R8 ;  /* 0x00000008000d7245 */ /* 0x002fe20000201000 */
[----:B------:R-:W-:Y:S01]  /*0b90*/  FFMA R9, R20, UR17, R9 ;  /* 0x0000001114097c23 */ /* 0x000fe20008000009 */
[----:B0-----:R-:W-:-:S03]  /*0ba0*/  I2FP.F32.U32 R15, R22 ;  /* 0x00000016000f7245 */ /* 0x001fc60000201000 */
[----:B------:R-:W-:Y:S01]  /*0bb0*/  FFMA R17, R13, UR17, R12 ;  /* 0x000000110d117c23 */ /* 0x000fe2000800000c */
[----:B--2---:R-:W-:Y:S01]  /*0bc0*/  I2FP.F32.U32 R8, R11 ;  /* 0x0000000b00087245 */ /* 0x004fe20000201000 */
[----:B---3--:R-:W-:Y:S01]  /*0bd0*/  FFMA R13, R15, UR8, R16 ;  /* 0x000000080f0d7c23 */ /* 0x008fe20008000010 */
[----:B------:R-:W-:-:S03]  /*0be0*/  I2FP.F32.U32 R10, R10 ;  /* 0x0000000a000a7245 */ /* 0x000fc60000201000 */
[----:B------:R-:W-:Y:S02]  /*0bf0*/  FFMA R12, R8, UR8, R9 ;  /* 0x00000008080c7c23 */ /* 0x000fe40008000009 */
[----:B------:R-:W-:Y:S01]  /*0c00*/  FFMA R17, R10, UR8, R17 ;  /* 0x000000080a117c23 */ /* 0x000fe20008000011 */
[----:B------:R-:W-:Y:S06]  /*0c10*/  BRA.U UP2, `(.L_x_4) ;  /* 0xfffffff902ac7547 */ /* 0x000fec000b83ffff */
[----:B------:R-:W-:-:S05]  /*0c20*/  UMOV UR5, UR6 ;  /* 0x0000000600057c82 */ /* 0x000fca0008000000 */
.L_x_3:
[----:B------:R-:W-:-:S09]  /*0c30*/  UISETP.NE.AND UP2, UPT, UR11, URZ, UPT ;  /* 0x000000ff0b00728c */ /* 0x000fd2000bf45270 */
[----:B------:R-:W-:Y:S05]  /*0c40*/  BRA.U !UP2, `(.L_x_5) ;  /* 0x000000050aa07547 */ /* 0x000fea000b800000 */
[----:B------:R-:W-:Y:S01]  /*0c50*/  UISETP.NE.AND UP2, UPT, UR14, URZ, UPT ;  /* 0x000000ff0e00728c */ /* 0x000fe2000bf45270 */
[----:B------:R-:W-:Y:S10]  /*0c60*/  BRA.U !UP0, `(.L_x_6) ;  /* 0x0000000108c87547 */ /* 0x000ff4000b800000 */
[----:B------:R-:W1:Y:S01]  /*0c70*/  S2R R9, SR_CgaCtaId ;  /* 0x0000000000097919 */ /* 0x000e620000008800 */
[----:B------:R-:W-:Y:S01]  /*0c80*/  MOV R8, 0x400 ;  /* 0x0000040000087802 */ /* 0x000fe20000000f00 */
[----:B------:R-:W-:Y:S01]  /*0c90*/  VIADD R4, R6, UR5 ;  /* 0x0000000506047c36 */ /* 0x000fe20008000000 */
[----:B------:R-:W-:Y:S02]  /*0ca0*/  UIADD3 UR7, UPT, UPT, UR10, UR5, URZ ;  /* 0x000000050a077290 */ /* 0x000fe4000fffe0ff */
[----:B------:R-:W-:Y:S02]  /*0cb0*/  UIADD3 UR8, UPT, UPT, UR10, UR5, URZ ;  /* 0x000000050a087290 */ /* 0x000fe4000fffe0ff */
[----:B------:R-:W-:Y:S02]  /*0cc0*/  USHF.L.U32 UR7, UR7, 0x2, URZ ;  /* 0x0000000207077899 */ /* 0x000fe400080006ff */
[----:B------:R-:W-:Y:S02]  /*0cd0*/  USHF.L.U32 UR8, UR8, 0x2, URZ ;  /* 0x0000000208087899 */ /* 0x000fe400080006ff */
[----:B------:R-:W-:-:S08]  /*0ce0*/  UIADD3 UR5, UPT, UPT, UR5, 0x4, URZ ;  /* 0x0000000405057890 */ /* 0x000fd0000fffe0ff */
[----:B------:R-:W2:Y:S02]  /*0cf0*/  LDCU UR7, c[0x3][UR7] ;  /* 0x00c00000070777ac */ /* 0x000ea40008000800 */
[----:B------:R-:W3:Y:S01]  /*0d00*/  LDCU UR15, c[0x3][UR8+0x4] ;  /* 0x00c00080080f77ac */ /* 0x000ee20008000800 */
[----:B------:R-:W4:Y:S01]  /*0d10*/  LDCU UR16, c[0x3][UR8+0x8] ;  /* 0x00c00100081077ac */ /* 0x000f220008000800 */
[----:B-1----:R-:W-:-:S05]  /*0d20*/  LEA R9, R9, R8, 0x18 ;  /* 0x0000000809097211 */ /* 0x002fca00078ec0ff */
[----:B0-----:R-:W-:-:S05]  /*0d30*/  IMAD R16, R4, 0x3, R9 ;  /* 0x0000000304107824 */ /* 0x001fca00078e0209 */
[----:B------:R-:W0:Y:S04]  /*0d40*/  LDS.U8 R18, [R16] ;  /* 0x0000000010127984 */ /* 0x000e280000000000 */
[----:B------:R-:W1:Y:S04]  /*0d50*/  LDS.U8 R19, [R16+0x1] ;  /* 0x0000010010137984 */ /* 0x000e680000000000 */
[----:B------:R-:W5:Y:S04]  /*0d60*/  LDS.U8 R20, [R16+0x2] ;  /* 0x0000020010147984 */ /* 0x000f680000000000 */
[----:B------:R-:W3:Y:S04]  /*0d70*/  LDS.U8 R21, [R16+0x3] ;  /* 0x0000030010157984 */ /* 0x000ee80000000000 */
[----:B------:R-:W4:Y:S04]  /*0d80*/  LDS.U8 R22, [R16+0x4] ;  /* 0x0000040010167984 */ /* 0x000f280000000000 */
[----:B------:R-:W4:Y:S04]  /*0d90*/  LDS.U8 R14, [R16+0x5] ;  /* 0x00000500100e7984 */ /* 0x000f280000000000 */
[----:B------:R-:W4:Y:S04]  /*0da0*/  LDS.U8 R11, [R16+0x6] ;  /* 0x00000600100b7984 */ /* 0x000f280000000000 */
[----:B------:R-:W4:Y:S04]  /*0db0*/  LDS.U8 R10, [R16+0x7] ;  /* 0x00000700100a7984 */ /* 0x000f280000000000 */
[----:B------:R-:W4:Y:S04]  /*0dc0*/  LDS.U8 R4, [R16+0x8] ;  /* 0x0000080010047984 */ /* 0x000f280000000000 */
[----:B------:R-:W4:Y:S04]  /*0dd0*/  LDS.U8 R9, [R16+0x9] ;  /* 0x0000090010097984 */ /* 0x000f280000000000 */
[----:B------:R-:W4:Y:S01]  /*0de0*/  LDS.U8 R8, [R16+0xa] ;  /* 0x00000a0010087984 */ /* 0x000f220000000000 */
[----:B0-----:R-:W-:-:S03]  /*0df0*/  I2FP.F32.U32 R18, R18 ;  /* 0x0000001200127245 */ /* 0x001fc60000201000 */
[----:B------:R-:W0:Y:S01]  /*0e00*/  LDS.U8 R15, [R16+0xb] ;  /* 0x00000b00100f7984 */ /* 0x000e220000000000 */
[----:B-1----:R-:W-:Y:S01]  /*0e10*/  I2FP.F32.U32 R19, R19 ;  /* 0x0000001300137245 */ /* 0x002fe20000201000 */
[----:B--2---:R-:W-:Y:S01]  /*0e20*/  FFMA R18, R18, UR7, R13 ;  /* 0x0000000712127c23 */ /* 0x004fe2000800000d */
[----:B-----5:R-:W-:-:S03]  /*0e30*/  I2FP.F32.U32 R20, R20 ;  /* 0x0000001400147245 */ /* 0x020fc60000201000 */
[----:B------:R-:W-:Y:S01]  /*0e40*/  FFMA R19, R19, UR7, R12 ;  /* 0x0000000713137c23 */ /* 0x000fe2000800000c */
[----:B---3--:R-:W-:Y:S01]  /*0e50*/  I2FP.F32.U32 R21, R21 ;  /* 0x0000001500157245 */ /* 0x008fe20000201000 */
[----:B------:R-:W-:Y:S01]  /*0e60*/  FFMA R20, R20, UR7, R17 ;  /* 0x0000000714147c23 */ /* 0x000fe20008000011 */
[----:B------:R-:W1:Y:S01]  /*0e70*/  LDCU UR7, c[0x3][UR8+0xc] ;  /* 0x00c00180080777ac */ /* 0x000e620008000800 */
[----:B----4-:R-:W-:Y:S02]  /*0e80*/  I2FP.F32.U32 R22, R22 ;  /* 0x0000001600167245 */ /* 0x010fe40000201000 */
[----:B------:R-:W-:Y:S01]  /*0e90*/  FFMA R18, R21, UR15, R18 ;  /* 0x0000000f15127c23 */ /* 0x000fe20008000012 */
[----:B------:R-:W-:Y:S02]  /*0ea0*/  I2FP.F32.U32 R13, R14 ;  /* 0x0000000e000d7245 */ /* 0x000fe40000201000 */
[----:B------:R-:W-:Y:S01]  /*0eb0*/  FFMA R19, R22, UR15, R19 ;  /* 0x0000000f16137c23 */ /* 0x000fe20008000013 */
[----:B------:R-:W-:-:S02]  /*0ec0*/  I2FP.F32.U32 R11, R11 ;  /* 0x0000000b000b7245 */ /* 0x000fc40000201000 */
[----:B------:R-:W-:Y:S01]  /*0ed0*/  FFMA R13, R13, UR15, R20 ;  /* 0x0000000f0d0d7c23 */ /* 0x000fe20008000014 */
[----:B------:R-:W-:Y:S02]  /*0ee0*/  I2FP.F32.U32 R10, R10 ;  /* 0x0000000a000a7245 */ /* 0x000fe40000201000 */
[----:B------:R-:W-:Y:S01]  /*0ef0*/  FFMA R11, R11, UR16, R18 ;  /* 0x000000100b0b7c23 */ /* 0x000fe20008000012 */
[----:B------:R-:W-:Y:S02]  /*0f00*/  I2FP.F32.U32 R4, R4 ;  /* 0x0000000400047245 */ /* 0x000fe40000201000 */
[----:B------:R-:W-:Y:S01]  /*0f10*/  FFMA R10, R10, UR16, R19 ;  /* 0x000000100a0a7c23 */ /* 0x000fe20008000013 */
[----:B------:R-:W-:Y:S02]  /*0f20*/  I2FP.F32.U32 R12, R9 ;  /* 0x00000009000c7245 */ /* 0x000fe40000201000 */
[----:B------:R-:W-:Y:S01]  /*0f30*/  FFMA R4, R4, UR16, R13 ;  /* 0x0000001004047c23 */ /* 0x000fe2000800000d */
[----:B------:R-:W-:-:S02]  /*0f40*/  I2FP.F32.U32 R9, R8 ;  /* 0x0000000800097245 */ /* 0x000fc40000201000 */
[----:B-1----:R-:W-:Y:S01]  /*0f50*/  FFMA R13, R12, UR7, R11 ;  /* 0x000000070c0d7c23 */ /* 0x002fe2000800000b */
[----:B0-----:R-:W-:Y:S02]  /*0f60*/  I2FP.F32.U32 R15, R15 ;  /* 0x0000000f000f7245 */ /* 0x001fe40000201000 */
[----:B------:R-:W-:-:S03]  /*0f70*/  FFMA R12, R9, UR7, R10 ;  /* 0x00000007090c7c23 */ /* 0x000fc6000800000a */
[----:B------:R-:W-:-:S07]  /*0f80*/  FFMA R17, R15, UR7, R4 ;  /* 0x000000070f117c23 */ /* 0x000fce0008000004 */
.L_x_6:
[----:B------:R-:W-:Y:S05]  /*0f90*/  BRA.U !UP2, `(.L_x_5) ;  /* 0x000000010acc7547 */ /* 0x000fea000b800000 */
[----:B------:R-:W-:Y:S02]  /*0fa0*/  UISETP.NE.AND UP2, UPT, UR14, 0x1, UPT ;  /* 0x000000010e00788c */ /* 0x000fe4000bf45270 */
[----:B------:R-:W-:-:S07]  /*0fb0*/  ULOP3.LUT UP3, URZ, UR19, 0x1, URZ, 0xc0, !UPT ;  /* 0x0000000113ff7892 */ /* 0x000fce000f86c0ff */
[----:B------:R-:W-:Y:S05]  /*0fc0*/  BRA.U !UP2, `(.L_x_7) ;  /* 0x000000010a787547 */ /* 0x000fea000b800000 */
[----:B------:R-:W1:Y:S01]  /*0fd0*/  S2R R9, SR_CgaCtaId ;  /* 0x0000000000097919 */ /* 0x000e620000008800 */
[----:B------:R-:W-:Y:S01]  /*0fe0*/  MOV R8, 0x400 ;  /* 0x0000040000087802 */ /* 0x000fe20000000f00 */
[----:B------:R-:W-:Y:S02]  /*0ff0*/  UIADD3 UR7, UPT, UPT, UR10, UR5, URZ ;  /* 0x000000050a077290 */ /* 0x000fe4000fffe0ff */
[----:B------:R-:W-:Y:S01]  /*1000*/  IADD3 R4, PT, PT, R6, UR5, RZ ;  /* 0x0000000506047c10 */ /* 0x000fe2000fffe0ff */
[----:B------:R-:W-:Y:S02]  /*1010*/  UIADD3 UR8, UPT, UPT, UR10, UR5, URZ ;  /* 0x000000050a087290 */ /* 0x000fe4000fffe0ff */
[----:B------:R-:W-:Y:S02]  /*1020*/  USHF.L.U32 UR7, UR7, 0x2, URZ ;  /* 0x0000000207077899 */ /* 0x000fe400080006ff */
[----:B------:R-:W-:Y:S02]  /*1030*/  USHF.L.U32 UR8, UR8, 0x2, URZ ;  /* 0x0000000208087899 */ /* 0x000fe400080006ff */
[----:B------:R-:W-:-:S08]  /*1040*/  UIADD3 UR5, UPT, UPT, UR5, 0x2, URZ ;  /* 0x0000000205057890 */ /* 0x000fd0000fffe0ff */
[----:B------:R-:W2:Y:S02]  /*1050*/  LDCU UR7, c[0x3][UR7] ;  /* 0x00c00000070777ac */ /* 0x000ea40008000800 */
[----:B------:R-:W3:Y:S01]  /*1060*/  LDCU UR8, c[0x3][UR8+0x4] ;  /* 0x00c00080080877ac */ /* 0x000ee20008000800 */
[----:B-1----:R-:W-:-:S05]  /*1070*/  LEA R9, R9, R8, 0x18 ;  /* 0x0000000809097211 */ /* 0x002fca00078ec0ff */
[----:B------:R-:W-:-:S05]  /*1080*/  IMAD R4, R4, 0x3, R9 ;  /* 0x0000000304047824 */ /* 0x000fca00078e0209 */
[----:B------:R-:W1:Y:S04]  /*1090*/  LDS.U8 R8, [R4] ;  /* 0x0000000004087984 */ /* 0x000e680000000000 */
[----:B------:R-:W4:Y:S04]  /*10a0*/  LDS.U8 R9, [R4+0x1] ;  /* 0x0000010004097984 */ /* 0x000f280000000000 */
[----:B------:R-:W5:Y:S04]  /*10b0*/  LDS.U8 R10, [R4+0x2] ;  /* 0x00000200040a7984 */ /* 0x000f680000000000 */
[----:B------:R-:W3:Y:S04]  /*10c0*/  LDS.U8 R11, [R4+0x3] ;  /* 0x00000300040b7984 */ /* 0x000ee80000000000 */
[----:B0-----:R-:W0:Y:S04]  /*10d0*/  LDS.U8 R14, [R4+0x4] ;  /* 0x00000400040e7984 */ /* 0x001e280000000000 */
[----:B------:R-:W0:Y:S01]  /*10e0*/  LDS.U8 R15, [R4+0x5] ;  /* 0x00000500040f7984 */ /* 0x000e220000000000 */
[----:B-1----:R-:W-:-:S02]  /*10f0*/  I2FP.F32.U32 R8, R8 ;  /* 0x0000000800087245 */ /* 0x002fc40000201000 */
[----:B----4-:R-:W-:-:S03]  /*1100*/  I2FP.F32.U32 R9, R9 ;  /* 0x0000000900097245 */ /* 0x010fc60000201000 */
[----:B--2---:R-:W-:Y:S01]  /*1110*/  FFMA R8, R8, UR7, R13 ;  /* 0x0000000708087c23 */ /* 0x004fe2000800000d */
[----:B-----5:R-:W-:Y:S01]  /*1120*/  I2FP.F32.U32 R10, R10 ;  /* 0x0000000a000a7245 */ /* 0x020fe20000201000 */
[----:B------:R-:W-:Y:S01]  /*1130*/  FFMA R9, R9, UR7, R12 ;  /* 0x0000000709097c23 */ /* 0x000fe2000800000c */
[----:B---3--:R-:W-:-:S03]  /*1140*/  I2FP.F32.U32 R11, R11 ;  /* 0x0000000b000b7245 */ /* 0x008fc60000201000 */
[----:B------:R-:W-:Y:S01]  /*1150*/  FFMA R10, R10, UR7, R17 ;  /* 0x000000070a0a7c23 */ /* 0x000fe20008000011 */
[----:B0-----:R-:W-:Y:S01]  /*1160*/  I2FP.F32.U32 R14, R14 ;  /* 0x0000000e000e7245 */ /* 0x001fe20000201000 */
[----:B------:R-:W-:Y:S01]  /*1170*/  FFMA R13, R11, UR8, R8 ;  /* 0x000000080b0d7c23 */ /* 0x000fe20008000008 */
[----:B------:R-:W-:-:S03]  /*1180*/  I2FP.F32.U32 R15, R15 ;  /* 0x0000000f000f7245 */ /* 0x000fc60000201000 */
[----:B------:R-:W-:Y:S02]  /*1190*/  FFMA R12, R14, UR8, R9 ;  /* 0x000000080e0c7c23 */ /* 0x000fe40008000009 */
[----:B------:R-:W-:-:S07]  /*11a0*/  FFMA R17, R15, UR8, R10 ;  /* 0x000000080f117c23 */ /* 0x000fce000800000a */
.L_x_7:
[----:B------:R-:W-:Y:S05]  /*11b0*/  BRA.U !UP3, `(.L_x_5) ;  /* 0x000000010b447547 */ /* 0x000fea000b800000 */
[----:B------:R-:W1:Y:S01]  /*11c0*/  S2R R9, SR_CgaCtaId ;  /* 0x0000000000097919 */ /* 0x000e620000008800 */
[----:B------:R-:W-:Y:S01]  /*11d0*/  MOV R4, 0x400 ;  /* 0x0000040000047802 */ /* 0x000fe20000000f00 */
[----:B------:R-:W-:Y:S01]  /*11e0*/  VIADD R6, R6, UR5 ;  /* 0x0000000506067c36 */ /* 0x000fe20008000000 */
[----:B------:R-:W-:-:S04]  /*11f0*/  UIADD3 UR5, UPT, UPT, UR10, UR5, URZ ;  /* 0x000000050a057290 */ /* 0x000fc8000fffe0ff */
[----:B------:R-:W-:-:S12]  /*1200*/  USHF.L.U32 UR5, UR5, 0x2, URZ ;  /* 0x0000000205057899 */ /* 0x000fd800080006ff */
[----:B------:R-:W2:Y:S01]  /*1210*/  LDCU UR5, c[0x3][UR5] ;  /* 0x00c00000050577ac */ /* 0x000ea20008000800 */
[----:B-1----:R-:W-:-:S05]  /*1220*/  LEA R9, R9, R4, 0x18 ;  /* 0x0000000409097211 */ /* 0x002fca00078ec0ff */
[----:B------:R-:W-:-:S05]  /*1230*/  IMAD R6, R6, 0x3, R9 ;  /* 0x0000000306067824 */ /* 0x000fca00078e0209 */
[----:B------:R-:W1:Y:S04]  /*1240*/  LDS.U8 R8, [R6+0x1] ;  /* 0x0000010006087984 */ /* 0x000e680000000000 */
[----:B------:R-:W3:Y:S04]  /*1250*/  LDS.U8 R4, [R6] ;  /* 0x0000000006047984 */ /* 0x000ee80000000000 */
[----:B------:R-:W4:Y:S01]  /*1260*/  LDS.U8 R9, [R6+0x2] ;  /* 0x0000020006097984 */ /* 0x000f220000000000 */
[----:B-1----:R-:W-:Y:S02]  /*1270*/  I2FP.F32.U32 R11, R8 ;  /* 0x00000008000b7245 */ /* 0x002fe40000201000 */
[----:B---3--:R-:W-:-:S03]  /*1280*/  I2FP.F32.U32 R4, R4 ;  /* 0x0000000400047245 */ /* 0x008fc60000201000 */
[----:B--2---:R-:W-:Y:S01]  /*1290*/  FFMA R12, R11, UR5, R12 ;  /* 0x000000050b0c7c23 */ /* 0x004fe2000800000c */
[----:B----4-:R-:W-:Y:S01]  /*12a0*/  I2FP.F32.U32 R8, R9 ;  /* 0x0000000900087245 */ /* 0x010fe20000201000 */
[----:B------:R-:W-:-:S04]  /*12b0*/  FFMA R13, R4, UR5, R13 ;  /* 0x00000005040d7c23 */ /* 0x000fc8000800000d */
[----:B------:R-:W-:-:S07]  /*12c0*/  FFMA R17, R8, UR5, R17 ;  /* 0x0000000508117c23 */ /* 0x000fce0008000011 */
.L_x_5:
[----:B------:R-:W-:Y:S05]  /*12d0*/  BRA.U UP1, `(.L_x_8) ;  /* 0xfffffff101b87547 */ /* 0x000fea000b83ffff */
.L_x_2:
[----:B------:R-:W1:Y:S01]  /*12e0*/  LDC.64 R4, c[0x0][0x398] ;  /* 0x0000e600ff047b82 */ /* 0x000e620000000a00 */
[----:B------:R-:W2:Y:S01]  /*12f0*/  LDCU UR4, c[0x0][0x388] ;  /* 0x00007100ff0477ac */ /* 0x000ea20008000800 */
[----:B------:R-:W3:Y:S08]  /*1300*/  F2I.U32.TRUNC.NTZ R13, R13 ;  /* 0x0000000d000d7305 */ /* 0x000ef0000020f000 */
[----:B------:R-:W4:Y:S08]  /*1310*/  F2I.U32.TRUNC.NTZ R7, R12 ;  /* 0x0000000c00077305 */ /* 0x000f30000020f000 */
[----:B------:R-:W5:Y:S01]  /*1320*/  F2I.U32.TRUNC.NTZ R17, R17 ;  /* 0x0000001100117305 */ /* 0x000f62000020f000 */
[----:B--2---:R-:W-:-:S04]  /*1330*/  IMAD R3, R3, UR4, R0 ;  /* 0x0000000403037c24 */ /* 0x004fc8000f8e0200 */
[----:B-1----:R-:W-:-:S05]  /*1340*/  IMAD.WIDE R2, R3, 0x3, R4 ;  /* 0x0000000303027825 */ /* 0x002fca00078e0204 */
[----:B---3--:R-:W-:Y:S04]  /*1350*/  STG.E.U8 desc[UR12][R2.64], R13 ;  /* 0x0000000d02007986 */ /* 0x008fe8000c10110c */
[----:B----4-:R-:W-:Y:S04]  /*1360*/  STG.E.U8 desc[UR12][R2.64+0x1], R7 ;  /* 0x0000010702007986 */ /* 0x010fe8000c10110c */
[----:B-----5:R-:W-:Y:S01]  /*1370*/  STG.E.U8 desc[UR12][R2.64+0x2], R17 ;  /* 0x0000021102007986 */ /* 0x020fe2000c10110c */
[----:B------:R-:W-:Y:S05]  /*1380*/  EXIT ;  /* 0x000000000000794d */ /* 0x000fea0003800000 */
.L_x_9:
[----:B------:R-:W-:-:S00]  /*1390*/  BRA `(.L_x_9) ;  /* 0xfffffffc00fc7947 */ /* 0x000fc0000383ffff */
[----:B------:R-:W-:-:S00]  /*13a0*/  NOP ;  /* 0x0000000000007918 */ /* 0x000fc00000000000 */
        /* <DEDUP_REMOVED lines=13> */
.L_x_27:


//--------------------- .text._Z14blurImgKernel2P6uchar3iiPfiS0_ --------------------------
	.section	.text._Z14blurImgKernel2P6uchar3iiPfiS0_,"ax",@progbits
	.align	128
        .global         _Z14blurImgKernel2P6uchar3iiPfiS0_
        .type           _Z14blurImgKernel2P6uchar3iiPfiS0_,@function
        .size           _Z14blurImgKernel2P6uchar3iiPfiS0_,(.L_x_28 - _Z14blurImgKernel2P6uchar3iiPfiS0_)
        .other          _Z14blurImgKernel2P6uchar3iiPfiS0_,@"STO_CUDA_ENTRY STV_DEFAULT"
_Z14blurImgKernel2P6uchar3iiPfiS0_:
.text._Z14blurImgKernel2P6uchar3iiPfiS0_:
[----:B------:R-:W-:Y:S01]  /*0000*/  LDC R1, c[0x0][0x37c] ;  /* 0x0000df00ff017b82 */ /* 0x000fe20000000800 */
[----:B------:R-:W0:Y:S07]  /*0010*/  S2R R7, SR_TID.Y ;  /* 0x0000000000077919 */ /* 0x000e2e0000002200 */
[----:B------:R-:W1:Y:S01]  /*0020*/  LDC R15, c[0x0][0x360] ;  /* 0x0000d800ff0f7b82 */ /* 0x000e620000000800 */
[----:B------:R-:W1:Y:S07]  /*0030*/  S2R R4, SR_TID.X ;  /* 0x0000000000047919 */ /* 0x000e6e0000002100 */
[----:B------:R-:W0:Y:S08]  /*0040*/  S2UR UR5, SR_CTAID.Y ;  /* 0x00000000000579c3 */ /* 0x000e300000002600 */
[----:B------:R-:W0:Y:S08]  /*0050*/  LDC R14, c[0x0][0x364] ;  /* 0x0000d900ff0e7b82 */ /* 0x000e300000000800 */
[----:B------:R-:W1:Y:S08]  /*0060*/  S2UR UR4, SR_CTAID.X ;  /* 0x00000000000479c3 */ /* 0x000e700000002500 */
[----:B------:R-:W2:Y:S01]  /*0070*/  LDC.64 R8, c[0x0][0x388] ;  /* 0x0000e200ff087b82 */ /* 0x000ea20000000a00 */
[----:B0-----:R-:W-:-:S02]  /*0080*/  IMAD R0, R14, UR5, R7 ;  /* 0x000000050e007c24 */ /* 0x001fc4000f8e0207 */
[----:B-1----:R-:W-:-:S03]  /*0090*/  IMAD R5, R15, UR4, R4 ;  /* 0x000000040f057c24 */ /* 0x002fc6000f8e0204 */
[----:B--2---:R-:W-:-:S04]  /*00a0*/  ISETP.GE.AND P0, PT, R0, R9, PT ;  /* 0x000000090000720c */ /* 0x004fc80003f06270 */
[----:B------:R-:W-:-:S13]  /*00b0*/  ISETP.GE.OR P0, PT, R5, R8, P0 ;  /* 0x000000080500720c */ /* 0x000fda0000706670 */
[----:B------:R-:W-:Y:S05]  /*00c0*/  @P0 EXIT ;  /* 0x000000000000094d */ /* 0x000fea0003800000 */
[----:B------:R-:W0:Y:S01]  /*00d0*/  LDCU UR14, c[0x0][0x398] ;  /* 0x00007300ff0e77ac */ /* 0x000e220008000800 */
[----:B------:R-:W1:Y:S01]  /*00e0*/  LDC.64 R2, c[0x0][0x380] ;  /* 0x0000e000ff027b82 */ /* 0x000e620000000a00 */
[----:B------:R-:W-:Y:S01]  /*00f0*/  VIADD R6, R8, 0xffffffff ;  /* 0xffffffff08067836 */ /* 0x000fe20000000000 */
[----:B------:R-:W-:Y:S01]  /*0100*/  VIMNMX R17, PT, PT, R5, 0x4, !PT ;  /* 0x0000000405117848 */ /* 0x000fe20007fe0100 */
[----:B------:R-:W-:Y:S01]  /*0110*/  VIADD R16, R9, 0xffffffff ;  /* 0xffffffff09107836 */ /* 0x000fe20000000000 */
[----:B------:R-:W2:Y:S01]  /*0120*/  LDCU.64 UR12, c[0x0][0x358] ;  /* 0x00006b00ff0c77ac */ /* 0x000ea20008000a00 */
[----:B------:R-:W-:Y:S02]  /*0130*/  VIMNMX.U32 R19, PT, PT, R0, 0x4, !PT ;  /* 0x0000000400137848 */ /* 0x000fe40007fe0000 */
[----:B------:R-:W-:Y:S02]  /*0140*/  VIADDMNMX R17, R17, 0xfffffffc, R6, PT ;  /* 0xfffffffc11117846 */ /* 0x000fe40003800106 */
[----:B------:R-:W-:-:S05]  /*0150*/  VIADDMNMX R19, R19, 0xfffffffc, R16, PT ;  /* 0xfffffffc13137846 */ /* 0x000fca0003800110 */
[----:B------:R-:W-:Y:S01]  /*0160*/  IMAD R13, R19, R8, R17 ;  /* 0x00000008130d7224 */ /* 0x000fe200078e0211 */
[----:B0-----:R-:W-:-:S03]  /*0170*/  ISETP.GE.U32.AND P0, PT, R4, UR14, PT ;  /* 0x0000000e04007c0c */ /* 0x001fc6000bf06070 */
[----:B-1----:R-:W-:-:S05]  /*0180*/  IMAD.WIDE R12, R13, 0x3, R2 ;  /* 0x000000030d0c7825 */ /* 0x002fca00078e0202 */
[----:B--2---:R-:W2:Y:S05]  /*0190*/  LDG.E.U8 R21, desc[UR12][R12.64] ;  /* 0x0000000c0c157981 */ /* 0x004eaa000c1e1100 */
[----:B------:R-:W-:Y:S01]  /*01a0*/  @!P0 IADD3 R9, PT, PT, R17, R15, R4 ;  /* 0x0000000f11098210 */ /* 0x000fe20007ffe004 */
[----:B------:R-:W3:Y:S03]  /*01b0*/  LDG.E.U8 R20, desc[UR12][R12.64+0x1] ;  /* 0x0000010c0c147981 */ /* 0x000ee6000c1e1100 */
[----:B------:R-:W-:Y:S01]  /*01c0*/  @!P0 VIADDMNMX R9, R9, 0xfffffffc, R6, PT ;  /* 0xfffffffc09098846 */ /* 0x000fe20003800106 */
[----:B------:R0:W4:Y:S04]  /*01d0*/  LDG.E.U8 R25, desc[UR12][R12.64+0x2] ;  /* 0x0000020c0c197981 */ /* 0x000128000c1e1100 */
[----:B------:R-:W-:-:S04]  /*01e0*/  @!P0 IMAD R9, R19, R8, R9 ;  /* 0x0000000813098224 */ /* 0x000fc800078e0209 */
[----:B------:R-:W-:-:S05]  /*01f0*/  @!P0 IMAD.WIDE R10, R9, 0x3, R2 ;  /* 0x00000003090a8825 */ /* 0x000fca00078e0202 */
[----:B------:R-:W5:Y:S04]  /*0200*/  @!P0 LDG.E.U8 R27, desc[UR12][R10.64] ;  /* 0x0000000c0a1b8981 */ /* 0x000f68000c1e1100 */
[----:B------:R-:W5:Y:S04]  /*0210*/  @!P0 LDG.E.U8 R29, desc[UR12][R10.64+0x1] ;  /* 0x0000010c0a1d8981 */ /* 0x000f68000c1e1100 */
[----:B------:R-:W5:Y:S01]  /*0220*/  @!P0 LDG.E.U8 R24, desc[UR12][R10.64+0x2] ;  /* 0x0000020c0a188981 */ /* 0x000f62000c1e1100 */
[----:B------:R-:W1:Y:S01]  /*0230*/  S2R R23, SR_CgaCtaId ;  /* 0x0000000000177919 */ /* 0x000e620000008800 */
[----:B------:R-:W-:-:S02]  /*0240*/  MOV R18, 0x400 ;  /* 0x0000040000127802 */ /* 0x000fc40000000f00 */
[----:B------:R-:W-:Y:S02]  /*0250*/  IADD3 R9, PT, PT, R15, UR14, RZ ;  /* 0x0000000e0f097c10 */ /* 0x000fe4000fffe0ff */
[----:B------:R-:W-:Y:S02]  /*0260*/  ISETP.GE.U32.AND P1, PT, R7, UR14, PT ;  /* 0x0000000e07007c0c */ /* 0x000fe4000bf26070 */
[----:B-1----:R-:W-:Y:S01]  /*0270*/  LEA R18, R23, R18, 0x18 ;  /* 0x0000001217127211 */ /* 0x002fe200078ec0ff */
[----:B------:R-:W-:-:S04]  /*0280*/  IMAD R23, R9, R7, R4 ;  /* 0x0000000709177224 */ /* 0x000fc800078e0204 */
[----:B------:R-:W-:-:S04]  /*0290*/  IMAD R22, R23, 0x3, R18 ;  /* 0x0000000317167824 */ /* 0x000fc800078e0212 */
[----:B0-----:R-:W-:Y:S01]  /*02a0*/  @!P0 IMAD R12, R15, 0x3, R22 ;  /* 0x000000030f0c8824 */ /* 0x001fe200078e0216 */
[----:B------:R-:W-:Y:S01]  /*02b0*/  BSSY.RECONVERGENT B0, `(.L_x_10) ;  /* 0x0000021000007945 */ /* 0x000fe20003800200 */
        /* <DEDUP_REMOVED lines=8> */
[----:B------:R-:W-:-:S03]  /*0340*/  @!P0 IADD3 R11, PT, PT, R17, R4, R15 ;  /* 0x00000004110b8210 */ /* 0x000fc60007ffe00f */
[----:B------:R-:W-:Y:S01]  /*0350*/  IMAD.IADD R19, R19, 0x1, R14 ;  /* 0x0000000113137824 */ /* 0x000fe200078e020e */
[----:B------:R-:W-:-:S04]  /*0360*/  @!P0 VIADDMNMX R13, R11, 0xfffffffc, R6, PT ;  /* 0xfffffffc0b0d8846 */ /* 0x000fc80003800106 */
[C-C-:B------:R-:W-:Y:S02]  /*0370*/  VIADDMNMX R10, R19.reuse, 0xfffffffc, R16.reuse, PT ;  /* 0xfffffffc130a7846 */ /* 0x140fe40003800110 */
[----:B------:R-:W-:-:S03]  /*0380*/  @!P0 VIADDMNMX R16, R19, 0xfffffffb, R16, PT ;  /* 0xfffffffb13108846 */ /* 0x000fc60003800110 */
[-C--:B------:R-:W-:Y:S02]  /*0390*/  IMAD R11, R10, R8.reuse, R17 ;  /* 0x000000080a0b7224 */ /* 0x080fe400078e0211 */
[----:B------:R-:W-:Y:S02]  /*03a0*/  @!P0 IMAD R13, R16, R8, R13 ;  /* 0x00000008100d8224 */ /* 0x000fe400078e020d */
        /* <DEDUP_REMOVED lines=17> */
.L_x_11:
[----:B------:R-:W-:Y:S05]  /*04c0*/  BSYNC.RECONVERGENT B0 ;  /* 0x0000000000007941 */ /* 0x000fea0003800200 */
.L_x_10:
[----:B------:R-:W-:Y:S01]  /*04d0*/  BAR.SYNC.DEFER_BLOCKING 0x0 ;  /* 0x0000000000007b1d */ /* 0x000fe20000010000 */
[----:B------:R-:W-:Y:S01]  /*04e0*/  UISETP.GE.AND UP0, UPT, UR14, 0x1, UPT ;  /* 0x000000010e00788c */ /* 0x000fe2000bf06270 */
[----:B-1----:R-:W-:Y:S01]  /*04f0*/  HFMA2 R18, -RZ, RZ, 0, 0 ;  /* 0x00000000ff127431 */ /* 0x002fe200000001ff */
[----:B------:R-:W-:-:S07]  /*0500*/  CS2R R16, SRZ ;  /* 0x0000000000107805 */ /* 0x000fce000001ff00 */
[----:B------:R-:W-:Y:S05]  /*0510*/  BRA.U !UP0, `(.L_x_12) ;  /* 0x0000000d08a47547 */ /* 0x000fea000b800000 */
[----:B------:R-:W-:Y:S01]  /*0520*/  ULOP3.LUT UR9, UR14, 0x7, URZ, 0xc0, !UPT ;  /* 0x000000070e097892 */ /* 0x000fe2000f8ec0ff */
[----:B------:R-:W-:Y:S01]  /*0530*/  CS2R R16, SRZ ;  /* 0x0000000000107805 */ /* 0x000fe2000001ff00 */
[----:B------:R-:W-:Y:S01]  /*0540*/  ULOP3.LUT UR11, UR14, 0x7ffffff8, URZ, 0xc0, !UPT ;  /* 0x7ffffff80e0b7892 */ /* 0x000fe2000f8ec0ff */
[----:B------:R-:W-:Y:S01]  /*0550*/  IMAD.MOV.U32 R18, RZ, RZ, RZ ;  /* 0x000000ffff127224 */ /* 0x000fe200078e00ff */
[----:B------:R-:W-:Y:S02]  /*0560*/  UIADD3 UR4, UPT, UPT, UR9, -0x1, URZ ;  /* 0xffffffff09047890 */ /* 0x000fe4000fffe0ff */
[----:B------:R-:W-:Y:S02]  /*0570*/  ULOP3.LUT UR10, UR14, 0x3, URZ, 0xc0, !UPT ;  /* 0x000000030e0a7892 */ /* 0x000fe4000f8ec0ff */
[----:B------:R-:W-:Y:S02]  /*0580*/  UISETP.GE.U32.AND UP0, UPT, UR4, 0x3, UPT ;  /* 0x000000030400788c */ /* 0x000fe4000bf06070 */
[----:B------:R-:W-:Y:S01]  /*0590*/  UIADD3 UR8, UPT, UPT, -UR11, URZ, URZ ;  /* 0x000000ff0b087290 */ /* 0x000fe2000fffe1ff */
[----:B------:R-:W-:-:S11]  /*05a0*/  UMOV UR4, URZ ;  /* 0x000000ff00047c82 */ /* 0x000fd60008000000 */
.L_x_18:
[----:B------:R-:W1:Y:S01]  /*05b0*/  LDCU UR16, c[0x0][0x398] ;  /* 0x00007300ff1077ac */ /* 0x000e620008000800 */
[----:B------:R-:W-:Y:S01]  /*05c0*/  VIADD R8, R7, UR4 ;  /* 0x0000000407087c36 */ /* 0x000fe20008000000 */
[----:B------:R-:W-:-:S03]  /*05d0*/  MOV R11, RZ ;  /* 0x000000ff000b7202 */ /* 0x000fc60000000f00 */
[----:B------:R-:W-:Y:S01]  /*05e0*/  IMAD R8, R9, R8, R4 ;  /* 0x0000000809087224 */ /* 0x000fe200078e0204 */
[----:B-1----:R-:W-:Y:S02]  /*05f0*/  UISETP.GE.U32.AND UP2, UPT, UR16, 0x8, UPT ;  /* 0x000000081000788c */ /* 0x002fe4000bf46070 */
[----:B------:R-:W-:Y:S02]  /*0600*/  UIMAD UR15, UR4, UR16, URZ ;  /* 0x00000010040f72a4 */ /* 0x000fe4000f8e02ff */
[----:B------:R-:W-:-:S04]  /*0610*/  UIADD3 UR4, UPT, UPT, UR4, 0x1, URZ ;  /* 0x0000000104047890 */ /* 0x000fc8000fffe0ff */
[----:B------:R-:W-:Y:S01]  /*0620*/  UISETP.NE.AND UP1, UPT, UR4, UR16, UPT ;  /* 0x000000100400728c */ /* 0x000fe2000bf25270 */
[----:B------:R-:W-:Y:S10]  /*0630*/  BRA.U !UP2, `(.L_x_13) ;  /* 0x000000050a8c7547 */ /* 0x000ff4000b800000 */
[----:B------:R-:W1:Y:S01]  /*0640*/  S2R R3, SR_CgaCtaId ;  /* 0x0000000000037919 */ /* 0x000e620000008800 */
[----:B------:R-:W2:Y:S01]  /*0650*/  LDCU.64 UR6, c[0x0][0x390] ;  /* 0x00007200ff0677ac */ /* 0x000ea20008000a00 */
[----:B------:R-:W-:Y:S01]  /*0660*/  MOV R2, 0x400 ;  /* 0x0000040000027802 */ /* 0x000fe20000000f00 */
[----:B--2---:R-:W-:-:S04]  /*0670*/  UIMAD.WIDE.U32 UR6, UR15, 0x4, UR6 ;  /* 0x000000040f0678a5 */ /* 0x004fc8000f8e0006 */
[----:B------:R-:W-:-:S04]  /*0680*/  UIADD3 UR5, UP2, UPT, UR6, 0x10, URZ ;  /* 0x0000001006057890 */ /* 0x000fc8000ff5e0ff */
[----:B------:R-:W-:Y:S01]  /*0690*/  UIADD3.X UR6, UPT, UPT, URZ, UR7, URZ, UP2, !UPT ;  /* 0x00000007ff067290 */ /* 0x000fe200097fe4ff */
[----:B-1----:R-:W-:Y:S01]  /*06a0*/  LEA R3, R3, R2, 0x18 ;  /* 0x0000000203037211 */ /* 0x002fe200078ec0ff */
[----:B------:R-:W-:Y:S01]  /*06b0*/  IMAD.U32 R2, RZ, RZ, UR5 ;  /* 0x00000005ff027e24 */ /* 0x000fe2000f8e00ff */
[----:B------:R-:W-:-:S03]  /*06c0*/  UMOV UR5, UR8 ;  /* 0x0000000800057c82 */ /* 0x000fc60008000000 */
[----:B------:R-:W-:Y:S01]  /*06d0*/  IMAD R6, R8, 0x3, R3 ;  /* 0x0000000308067824 */ /* 0x000fe200078e0203 */
[----:B------:R-:W-:-:S03]  /*06e0*/  MOV R3, UR6 ;  /* 0x0000000600037c02 */ /* 0x000fc60008000f00 */
[----:B------:R-:W-:-:S07]  /*06f0*/  VIADD R6, R6, 0xb ;  /* 0x0000000b06067836 */ /* 0x000fce0000000000 */
.L_x_14:
[----:B0-----:R-:W2:Y:S04]  /*0700*/  LDG.E R21, desc[UR12][R2.64+-0x10] ;  /* 0xfffff00c02157981 */ /* 0x001ea8000c1e1900 */
[----:B------:R-:W3:Y:S04]  /*0710*/  LDG.E R19, desc[UR12][R2.64+-0xc] ;  /* 0xfffff40c02137981 */ /* 0x000ee8000c1e1900 */
[----:B------:R-:W4:Y:S04]  /*0720*/  LDG.E R15, desc[UR12][R2.64+-0x8] ;  /* 0xfffff80c020f7981 */ /* 0x000f28000c1e1900 */
[----:B------:R-:W5:Y:S04]  /*0730*/  LDG.E R14, desc[UR12][R2.64+-0x4] ;  /* 0xfffffc0c020e7981 */ /* 0x000f68000c1e1900 */
[----:B------:R-:W5:Y:S04]  /*0740*/  LDG.E R13, desc[UR12][R2.64] ;  /* 0x0000000c020d7981 */ /* 0x000f68000c1e1900 */
[----:B------:R-:W5:Y:S04]  /*0750*/  LDG.E R11, desc[UR12][R2.64+0x4] ;  /* 0x0000040c020b7981 */ /* 0x000f68000c1e1900 */
[----:B------:R-:W5:Y:S04]  /*0760*/  LDG.E R12, desc[UR12][R2.64+0x8] ;  /* 0x0000080c020c7981 */ /* 0x000f68000c1e1900 */
[----:B------:R0:W5:Y:S01]  /*0770*/  LDG.E R10, desc[UR12][R2.64+0xc] ;  /* 0x00000c0c020a7981 */ /* 0x000162000c1e1900 */
[----:B------:R-:W-:-:S03]  /*0780*/  UIADD3 UR5, UPT, UPT, UR5, 0x8, URZ ;  /* 0x0000000805057890 */ /* 0x000fc6000fffe0ff */
[----:B------:R-:W1:Y:S01]  /*0790*/  LDS.U8 R22, [R6+-0xb] ;  /* 0xfffff50006167984 */ /* 0x000e620000000000 */
[----:B------:R-:W-:-:S03]  /*07a0*/  UISETP.NE.AND UP2, UPT, UR5, URZ, UPT ;  /* 0x000000ff0500728c */ /* 0x000fc6000bf45270 */
[----:B------:R-:W1:Y:S01]  /*07b0*/  LDS.U8 R23, [R6+-0xa] ;  /* 0xfffff60006177984 */ /* 0x000e620000000000 */
[----:B0-----:R-:W-:-:S03]  /*07c0*/  IADD3 R2, P0, PT, R2, 0x20, RZ ;  /* 0x0000002002027810 */ /* 0x001fc60007f1e0ff */
[----:B------:R-:W0:Y:S02]  /*07d0*/  LDS.U8 R24, [R6+-0x9] ;  /* 0xfffff70006187984 */ /* 0x000e240000000000 */
[----:B------:R-:W-:Y:S02]  /*07e0*/  IMAD.X R3, RZ, RZ, R3, P0 ;  /* 0x000000ffff037224 */ /* 0x000fe400000e0603 */
[----:B------:R-:W0:Y:S04]  /*07f0*/  LDS.U8 R25, [R6+-0x8] ;  /* 0xfffff80006197984 */ /* 0x000e280000000000 */
[----:B------:R-:W-:Y:S04]  /*0800*/  LDS.U8 R26, [R6+-0x7] ;  /* 0xfffff900061a7984 */ /* 0x000fe80000000000 */
[----:B------:R-:W0:Y:S01]  /*0810*/  LDS.U8 R20, [R6+-0x6] ;  /* 0xfffffa0006147984 */ /* 0x000e220000000000 */
[----:B-1----:R-:W-:-:S02]  /*0820*/  I2FP.F32.U32 R22, R22 ;  /* 0x0000001600167245 */ /* 0x002fc40000201000 */
[----:B------:R-:W-:Y:S02]  /*0830*/  I2FP.F32.U32 R23, R23 ;  /* 0x0000001700177245 */ /* 0x000fe40000201000 */
[----:B0-----:R-:W-:Y:S02]  /*0840*/  I2FP.F32.U32 R24, R24 ;  /* 0x0000001800187245 */ /* 0x001fe40000201000 */
[----:B------:R-:W-:Y:S02]  /*0850*/  I2FP.F32.U32 R25, R25 ;  /* 0x0000001900197245 */ /* 0x000fe40000201000 */
[----:B------:R-:W-:Y:S01]  /*0860*/  I2FP.F32.U32 R20, R20 ;  /* 0x0000001400147245 */ /* 0x000fe20000201000 */
[C---:B--2---:R-:W-:Y:S01]  /*0870*/  FFMA R18, R21.reuse, R22, R18 ;  /* 0x0000001615127223 */ /* 0x044fe20000000012 */
[C---:B------:R-:W-:Y:S01]  /*0880*/  FFMA R28, R21.reuse, R23, R16 ;  /* 0x00000017151c7223 */ /* 0x040fe20000000010 */
[----:B------:R-:W-:Y:S01]  /*0890*/  FFMA R24, R21, R24, R17 ;  /* 0x0000001815187223 */ /* 0x000fe20000000011 */
[----:B------:R-:W0:Y:S01]  /*08a0*/  LDS.U8 R23, [R6+-0x3] ;  /* 0xfffffd0006177984 */ /* 0x000e220000000000 */
[----:B------:R-:W-:Y:S01]  /*08b0*/  I2FP.F32.U32 R17, R26 ;  /* 0x0000001a00117245 */ /* 0x000fe20000201000 */
[C---:B---3--:R-:W-:Y:S01]  /*08c0*/  FFMA R26, R19.reuse, R25, R18 ;  /* 0x00000019131a7223 */ /* 0x048fe20000000012 */
[C---:B------:R-:W-:Y:S01]  /*08d0*/  FFMA R24, R19.reuse, R20, R24 ;  /* 0x0000001413187223 */ /* 0x040fe20000000018 */
[----:B------:R-:W1:Y:S02]  /*08e0*/  LDS.U8 R21, [R6+-0x5] ;  /* 0xfffffb0006157984 */ /* 0x000e640000000000 */
[----:B------:R-:W-:-:S02]  /*08f0*/  FFMA R28, R19, R17, R28 ;  /* 0x00000011131c7223 */ /* 0x000fc4000000001c */
[----:B------:R-:W2:Y:S04]  /*0900*/  LDS.U8 R22, [R6+-0x4] ;  /* 0xfffffc0006167984 */ /* 0x000ea80000000000 */
[----:B------:R-:W3:Y:S04]  /*0910*/  LDS.U8 R16, [R6+-0x2] ;  /* 0xfffffe0006107984 */ /* 0x000ee80000000000 */
[----:B------:R-:W5:Y:S04]  /*0920*/  LDS.U8 R17, [R6+-0x1] ;  /* 0xffffff0006117984 */ /* 0x000f680000000000 */
[----:B------:R-:W5:Y:S04]  /*0930*/  LDS.U8 R18, [R6] ;  /* 0x0000000006127984 */ /* 0x000f680000000000 */
[----:B------:R-:W5:Y:S04]  /*0940*/  LDS.U8 R20, [R6+0x1] ;  /* 0x0000010006147984 */ /* 0x000f680000000000 */
[----:B------:R-:W5:Y:S01]  /*0950*/  LDS.U8 R19, [R6+0x2] ;  /* 0x0000020006137984 */ /* 0x000f620000000000 */
[----:B0-----:R-:W-:-:S02]  /*0960*/  I2FP.F32.U32 R27, R23 ;  /* 0x00000017001b7245 */ /* 0x001fc40000201000 */
[----:B-1----:R-:W-:-:S03]  /*0970*/  I2FP.F32.U32 R21, R21 ;  /* 0x0000001500157245 */ /* 0x002fc60000201000 */
[C---:B----4-:R-:W-:Y:S01]  /*0980*/  FFMA R27, R15.reuse, R27, R24 ;  /* 0x0000001b0f1b7223 */ /* 0x050fe20000000018 */
[----:B--2---:R-:W-:Y:S01]  /*0990*/  I2FP.F32.U32 R25, R22 ;  /* 0x0000001600197245 */ /* 0x004fe20000201000 */
[C---:B------:R-:W-:Y:S02]  /*09a0*/  FFMA R23, R15.reuse, R21, R26 ;  /* 0x000000150f177223 */ /* 0x040fe4000000001a */
[----:B------:R-:W0:Y:S01]  /*09b0*/  LDS.U8 R21, [R6+0x3] ;  /* 0x0000030006157984 */ /* 0x000e220000000000 */
[----:B---3--:R-:W-:Y:S01]  /*09c0*/  I2FP.F32.U32 R16, R16 ;  /* 0x0000001000107245 */ /* 0x008fe20000201000 */
[----:B------:R-:W-:Y:S02]  /*09d0*/  FFMA R25, R15, R25, R28 ;  /* 0x000000190f197223 */ /* 0x000fe4000000001c */
[----:B------:R-:W1:Y:S01]  /*09e0*/  LDS.U8 R15, [R6+0x4] ;  /* 0x00000400060f7984 */ /* 0x000e620000000000 */
[----:B-----5:R-:W-:Y:S01]  /*09f0*/  I2FP.F32.U32 R24, R17 ;  /* 0x0000001100187245 */ /* 0x020fe20000201000 */
[----:B------:R-:W-:-:S02]  /*0a00*/  FFMA R26, R14, R16, R23 ;  /* 0x000000100e1a7223 */ /* 0x000fc40000000017 */
[----:B------:R-:W2:Y:S01]  /*0a10*/  LDS.U8 R16, [R6+0x5] ;  /* 0x0000050006107984 */ /* 0x000ea20000000000 */
[----:B------:R-:W-:Y:S01]  /*0a20*/  I2FP.F32.U32 R18, R18 ;  /* 0x0000001200127245 */ /* 0x000fe20000201000 */
[C---:B------:R-:W-:Y:S02]  /*0a30*/  FFMA R24, R14.reuse, R24, R25 ;  /* 0x000000180e187223 */ /* 0x040fe40000000019 */
[----:B------:R-:W-:Y:S01]  /*0a40*/  LDS.U8 R17, [R6+0x8] ;  /* 0x0000080006117984 */ /* 0x000fe20000000000 */
[----:B------:R-:W-:Y:S01]  /*0a50*/  I2FP.F32.U32 R20, R20 ;  /* 0x0000001400147245 */ /* 0x000fe20000201000 */
[----:B------:R-:W-:Y:S02]  /*0a60*/  FFMA R22, R14, R18, R27 ;  /* 0x000000120e167223 */ /* 0x000fe4000000001b */
[----:B------:R-:W3:Y:S01]  /*0a70*/  LDS.U8 R14, [R6+0x6] ;  /* 0x00000600060e7984 */ /* 0x000ee20000000000 */
[----:B------:R-:W-:Y:S01]  /*0a80*/  I2FP.F32.U32 R23, R19 ;  /* 0x0000001300177245 */ /* 0x000fe20000201000 */
[----:B------:R-:W-:-:S02]  /*0a90*/  FFMA R26, R13, R20, R26 ;  /* 0x000000140d1a7223 */ /* 0x000fc4000000001a */
[----:B------:R-:W4:Y:S02]  /*0aa0*/  LDS.U8 R18, [R6+0x7] ;  /* 0x0000070006127984 */ /* 0x000f240000000000 */
[----:B------:R-:W-:Y:S02]  /*0ab0*/  FFMA R28, R13, R23, R24 ;  /* 0x000000170d1c7223 */ /* 0x000fe40000000018 */
[----:B------:R-:W5:Y:S04]  /*0ac0*/  LDS.U8 R19, [R6+0x9] ;  /* 0x0000090006137984 */ /* 0x000f680000000000 */
[----:B------:R-:W5:Y:S04]  /*0ad0*/  LDS.U8 R20, [R6+0xa] ;  /* 0x00000a0006147984 */ /* 0x000f680000000000 */
[----:B------:R-:W5:Y:S04]  /*0ae0*/  LDS.U8 R23, [R6+0xb] ;  /* 0x00000b0006177984 */ /* 0x000f680000000000 */
[----:B------:R1:W5:Y:S01]  /*0af0*/  LDS.U8 R24, [R6+0xc] ;  /* 0x00000c0006187984 */ /* 0x0003620000000000 */
[----:B0-----:R-:W-:-:S02]  /*0b00*/  I2FP.F32.U32 R21, R21 ;  /* 0x0000001500157245 */ /* 0x001fc40000201000 */
[----:B-1----:R-:W-:-:S03]  /*0b10*/  I2FP.F32.U32 R15, R15 ;  /* 0x0000000f000f7245 */ /* 0x002fc60000201000 */
[----:B------:R-:W-:Y:S01]  /*0b20*/  FFMA R22, R13, R21, R22 ;  /* 0x000000150d167223 */ /* 0x000fe20000000016 */
[----:B------:R-:W-:Y:S01]  /*0b30*/  VIADD R6, R6, 0x18 ;  /* 0x0000001806067836 */ /* 0x000fe20000000000 */
[----:B--2---:R-:W-:Y:S01]  /*0b40*/  I2FP.F32.U32 R16, R16 ;  /* 0x0000001000107245 */ /* 0x004fe20000201000 */
[----:B------:R-:W-:-:S04]  /*0b50*/  FFMA R13, R11, R15, R26 ;  /* 0x0000000f0b0d7223 */ /* 0x000fc8000000001a */
[C---:B------:R-:W-:Y:S01]  /*0b60*/  FFMA R15, R11.reuse, R16, R28 ;  /* 0x000000100b0f7223 */ /* 0x040fe2000000001c */
[----:B---3--:R-:W-:Y:S02]  /*0b70*/  I2FP.F32.U32 R21, R14 ;  /* 0x0000000e00157245 */ /* 0x008fe40000201000 */
[----:B------:R-:W-:Y:S02]  /*0b80*/  I2FP.F32.U32 R14, R17 ;  /* 0x00000011000e7245 */ /* 0x000fe40000201000 */
[----:B----4-:R-:W-:Y:S01]  /*0b90*/  I2FP.F32.U32 R18, R18 ;  /* 0x0000001200127245 */ /* 0x010fe20000201000 */
[----:B------:R-:W-:Y:S02]  /*0ba0*/  FFMA R21, R11, R21, R22 ;  /* 0x000000150b157223 */ /* 0x000fe40000000016 */
[C---:B------:R-:W-:Y:S01]  /*0bb0*/  FFMA R15, R12.reuse, R14, R15 ;  /* 0x0000000e0c0f7223 */ /* 0x040fe2000000000f */
[----:B-----5:R-:W-:Y:S01]  /*0bc0*/  I2FP.F32.U32 R19, R19 ;  /* 0x0000001300137245 */ /* 0x020fe20000201000 */
[----:B------:R-:W-:Y:S01]  /*0bd0*/  FFMA R13, R12, R18, R13 ;  /* 0x000000120c0d7223 */ /* 0x000fe2000000000d */
[----:B------:R-:W-:-:S03]  /*0be0*/  I2FP.F32.U32 R20, R20 ;  /* 0x0000001400147245 */ /* 0x000fc60000201000 */
[----:B------:R-:W-:Y:S01]  /*0bf0*/  FFMA R19, R12, R19, R21 ;  /* 0x000000130c137223 */ /* 0x000fe20000000015 */
[----:B------:R-:W-:Y:S01]  /*0c00*/  I2FP.F32.U32 R16, R23 ;  /* 0x0000001700107245 */ /* 0x000fe20000201000 */
[----:B------:R-:W-:Y:S01]  /*0c10*/  FFMA R18, R10, R20, R13 ;  /* 0x000000140a127223 */ /* 0x000fe2000000000d */
[----:B------:R-:W-:-:S03]  /*0c20*/  I2FP.F32.U32 R24, R24 ;  /* 0x0000001800187245 */ /* 0x000fc60000201000 */
[C---:B------:R-:W-:Y:S02]  /*0c30*/  FFMA R16, R10.reuse, R16, R15 ;  /* 0x000000100a107223 */ /* 0x040fe4000000000f */
[----:B------:R-:W-:Y:S01]  /*0c40*/  FFMA R17, R10, R24, R19 ;  /* 0x000000180a117223 */ /* 0x000fe20000000013 */
[----:B------:R-:W-:Y:S06]  /*0c50*/  BRA.U UP2, `(.L_x_14) ;  /* 0xfffffff902a87547 */ /* 0x000fec000b83ffff */
[----:B------:R-:W-:-:S07]  /*0c60*/  MOV R11, UR11 ;  /* 0x0000000b000b7c02 */ /* 0x000fce0008000f00 */
.L_x_13:
[----:B------:R-:W-:-:S09]  /*0c70*/  UISETP.NE.AND UP2, UPT, UR9, URZ, UPT ;  /* 0x000000ff0900728c */ /* 0x000fd2000bf45270 */
[----:B------:R-:W-:Y:S05]  /*0c80*/  BRA.U !UP2, `(.L_x_15) ;  /* 0x000000050ac47547 */ /* 0x000fea000b800000 */
[----:B------:R-:W-:Y:S01]  /*0c90*/  UISETP.NE.AND UP2, UPT, UR10, URZ, UPT ;  /* 0x000000ff0a00728c */ /* 0x000fe2000bf45270 */
[----:B------:R-:W-:Y:S10]  /*0ca0*/  BRA.U !UP0, `(.L_x_16) ;  /* 0x0000000108d87547 */ /* 0x000ff4000b800000 */
[----:B------:R-:W1:Y:S01]  /*0cb0*/  LDC.64 R14, c[0x0][0x390] ;  /* 0x0000e400ff0e7b82 */ /* 0x000e620000000a00 */
[C---:B------:R-:W-:Y:S01]  /*0cc0*/  VIADD R13, R11.reuse, UR15 ;  /* 0x0000000f0b0d7c36 */ /* 0x040fe20008000000 */
[----:B------:R-:W-:-:S06]  /*0cd0*/  IADD3 R6, P0, PT, R11, UR15, RZ ;  /* 0x0000000f0b067c10 */ /* 0x000fcc000ff1e0ff */
[----:B------:R-:W2:Y:S01]  /*0ce0*/  LDC.64 R2, c[0x0][0x390] ;  /* 0x0000e400ff027b82 */ /* 0x000ea20000000a00 */
[----:B------:R-:W-:Y:S01]  /*0cf0*/  IADD3.X R10, PT, PT, RZ, RZ, RZ, P0, !PT ;  /* 0x000000ffff0a7210 */ /* 0x000fe200007fe4ff */
[----:B-1----:R-:W-:-:S05]  /*0d00*/  IMAD.WIDE.U32 R14, R13, 0x4, R14 ;  /* 0x000000040d0e7825 */ /* 0x002fca00078e000e */
[----:B------:R1:W3:Y:S01]  /*0d10*/  LDG.E R13, desc[UR12][R14.64] ;  /* 0x0000000c0e0d7981 */ /* 0x0002e2000c1e1900 */
[----:B--2---:R-:W-:-:S04]  /*0d20*/  LEA R2, P0, R6, R2, 0x2 ;  /* 0x0000000206027211 */ /* 0x004fc800078010ff */
[----:B------:R-:W-:-:S05]  /*0d30*/  LEA.HI.X R3, R6, R3, R10, 0x2, P0 ;  /* 0x0000000306037211 */ /* 0x000fca00000f140a */
[----:B------:R-:W2:Y:S04]  /*0d40*/  LDG.E R6, desc[UR12][R2.64+0x4] ;  /* 0x0000040c02067981 */ /* 0x000ea8000c1e1900 */
[----:B------:R-:W4:Y:S04]  /*0d50*/  LDG.E R10, desc[UR12][R2.64+0x8] ;  /* 0x0000080c020a7981 */ /* 0x000f28000c1e1900 */
[----:B0-----:R0:W5:Y:S01]  /*0d60*/  LDG.E R12, desc[UR12][R2.64+0xc] ;  /* 0x00000c0c020c7981 */ /* 0x001162000c1e1900 */
[----:B------:R-:W-:Y:S01]  /*0d70*/  MOV R19, 0x400 ;  /* 0x0000040000137802 */ /* 0x000fe20000000f00 */
[----:B------:R-:W1:Y:S03]  /*0d80*/  S2R R20, SR_CgaCtaId ;  /* 0x0000000000147919 */ /* 0x000e660000008800 */
[----:B-1----:R-:W-:Y:S01]  /*0d90*/  LEA R20, R20, R19, 0x18 ;  /* 0x0000001314147211 */ /* 0x002fe200078ec0ff */
[----:B------:R-:W-:Y:S01]  /*0da0*/  IMAD.IADD R19, R8, 0x1, R11 ;  /* 0x0000000108137824 */ /* 0x000fe200078e020b */
[----:B------:R-:W-:-:S03]  /*0db0*/  IADD3 R11, PT, PT, R11, 0x4, RZ ;  /* 0x000000040b0b7810 */ /* 0x000fc60007ffe0ff */
[----:B------:R-:W-:-:S05]  /*0dc0*/  IMAD R26, R19, 0x3, R20 ;  /* 0x00000003131a7824 */ /* 0x000fca00078e0214 */
[----:B------:R-:W1:Y:S04]  /*0dd0*/  LDS.U8 R27, [R26+0x1] ;  /* 0x000001001a1b7984 */ /* 0x000e680000000000 */
[----:B------:R-:W1:Y:S04]  /*0de0*/  LDS.U8 R25, [R26] ;  /* 0x000000001a197984 */ /* 0x000e680000000000 */
[----:B------:R-:W1:Y:S04]  /*0df0*/  LDS.U8 R24, [R26+0x2] ;  /* 0x000002001a187984 */ /* 0x000e680000000000 */
[----:B------:R-:W1:Y:S04]  /*0e00*/  LDS.U8 R20, [R26+0x3] ;  /* 0x000003001a147984 */ /* 0x000e680000000000 */
[----:B------:R-:W-:Y:S04]  /*0e10*/  LDS.U8 R19, [R26+0x4] ;  /* 0x000004001a137984 */ /* 0x000fe80000000000 */
[----:B------:R-:W1:Y:S04]  /*0e20*/  LDS.U8 R22, [R26+0x5] ;  /* 0x000005001a167984 */ /* 0x000e680000000000 */
[----:B------:R-:W1:Y:S04]  /*0e30*/  LDS.U8 R21, [R26+0x6] ;  /* 0x000006001a157984 */ /* 0x000e680000000000 */
[----:B------:R-:W1:Y:S04]  /*0e40*/  LDS.U8 R14, [R26+0x7] ;  /* 0x000007001a0e7984 */ /* 0x000e680000000000 */
[----:B0-----:R-:W0:Y:S04]  /*0e50*/  LDS.U8 R3, [R26+0x8] ;  /* 0x000008001a037984 */ /* 0x001e280000000000 */
[----:B------:R-:W0:Y:S04]  /*0e60*/  LDS.U8 R2, [R26+0x9] ;  /* 0x000009001a027984 */ /* 0x000e280000000000 */
[----:B------:R-:W2:Y:S01]  /*0e70*/  LDS.U8 R15, [R26+0xa] ;  /* 0x00000a001a0f7984 */ /* 0x000ea20000000000 */
[----:B-1----:R-:W-:-:S03]  /*0e80*/  I2FP.F32.U32 R27, R27 ;  /* 0x0000001b001b7245 */ /* 0x002fc60000201000 */
[----:B------:R-:W1:Y:S01]  /*0e90*/  LDS.U8 R23, [R26+0xb] ;  /* 0x00000b001a177984 */ /* 0x000e620000000000 */
[----:B------:R-:W-:Y:S02]  /*0ea0*/  I2FP.F32.U32 R25, R25 ;  /* 0x0000001900197245 */ /* 0x000fe40000201000 */
[----:B------:R-:W-:Y:S02]  /*0eb0*/  I2FP.F32.U32 R24, R24 ;  /* 0x0000001800187245 */ /* 0x000fe40000201000 */
[----:B------:R-:W-:Y:S02]  /*0ec0*/  I2FP.F32.U32 R20, R20 ;  /* 0x0000001400147245 */ /* 0x000fe40000201000 */
[----:B------:R-:W-:Y:S02]  /*0ed0*/  I2FP.F32.U32 R22, R22 ;  /* 0x0000001600167245 */ /* 0x000fe40000201000 */
[----:B------:R-:W-:Y:S02]  /*0ee0*/  I2FP.F32.U32 R21, R21 ;  /* 0x0000001500157245 */ /* 0x000fe40000201000 */
[----:B------:R-:W-:-:S02]  /*0ef0*/  I2FP.F32.U32 R14, R14 ;  /* 0x0000000e000e7245 */ /* 0x000fc40000201000 */
[----:B0-----:R-:W-:Y:S02]  /*0f00*/  I2FP.F32.U32 R3, R3 ;  /* 0x0000000300037245 */ /* 0x001fe40000201000 */
[----:B------:R-:W-:Y:S01]  /*0f10*/  I2FP.F32.U32 R2, R2 ;  /* 0x0000000200027245 */ /* 0x000fe20000201000 */
[C---:B---3--:R-:W-:Y:S01]  /*0f20*/  FFMA R27, R13.reuse, R27, R16 ;  /* 0x0000001b0d1b7223 */ /* 0x048fe20000000010 */
[C---:B------:R-:W-:Y:S01]  /*0f30*/  FFMA R25, R13.reuse, R25, R18 ;  /* 0x000000190d197223 */ /* 0x040fe20000000012 */
[----:B------:R-:W-:Y:S01]  /*0f40*/  I2FP.F32.U32 R16, R19 ;  /* 0x0000001300107245 */ /* 0x000fe20000201000 */
[----:B------:R-:W-:Y:S02]  /*0f50*/  FFMA R13, R13, R24, R17 ;  /* 0x000000180d0d7223 */ /* 0x000fe40000000011 */
[C---:B--2---:R-:W-:Y:S02]  /*0f60*/  FFMA R25, R6.reuse, R20, R25 ;  /* 0x0000001406197223 */ /* 0x044fe40000000019 */
[C---:B------:R-:W-:Y:S01]  /*0f70*/  FFMA R27, R6.reuse, R16, R27 ;  /* 0x00000010061b7223 */ /* 0x040fe2000000001b */
[----:B------:R-:W-:Y:S01]  /*0f80*/  FFMA R13, R6, R22, R13 ;  /* 0x00000016060d7223 */ /* 0x000fe2000000000d */
[----:B------:R-:W-:Y:S01]  /*0f90*/  I2FP.F32.U32 R16, R15 ;  /* 0x0000000f00107245 */ /* 0x000fe20000201000 */
[C---:B----4-:R-:W-:Y:S01]  /*0fa0*/  FFMA R21, R10.reuse, R21, R25 ;  /* 0x000000150a157223 */ /* 0x050fe20000000019 */
[----:B-1----:R-:W-:Y:S01]  /*0fb0*/  I2FP.F32.U32 R6, R23 ;  /* 0x0000001700067245 */ /* 0x002fe20000201000 */
[C---:B------:R-:W-:Y:S01]  /*0fc0*/  FFMA R27, R10.reuse, R14, R27 ;  /* 0x0000000e0a1b7223 */ /* 0x040fe2000000001b */
[----:B------:R-:W-:Y:S01]  /*0fd0*/  FFMA R3, R10, R3, R13 ;  /* 0x000000030a037223 */ /* 0x000fe2000000000d */
[----:B-----5:R-:W-:-:S02]  /*0fe0*/  FFMA R18, R12, R2, R21 ;  /* 0x000000020c127223 */ /* 0x020fc40000000015 */
[C---:B------:R-:W-:Y:S01]  /*0ff0*/  FFMA R16, R12.reuse, R16, R27 ;  /* 0x000000100c107223 */ /* 0x040fe2000000001b */
[----:B------:R-:W-:-:S07]  /*1000*/  FFMA R17, R12, R6, R3 ;  /* 0x000000060c117223 */ /* 0x000fce0000000003 */
.L_x_16:
[----:B------:R-:W-:Y:S05]  /*1010*/  BRA.U !UP2, `(.L_x_15) ;  /* 0x000000010ae07547 */ /* 0x000fea000b800000 */
[----:B------:R-:W-:Y:S02]  /*1020*/  UISETP.NE.AND UP2, UPT, UR10, 0x1, UPT ;  /* 0x000000010a00788c */ /* 0x000fe4000bf45270 */
[----:B------:R-:W-:-:S07]  /*1030*/  ULOP3.LUT UP3, URZ, UR16, 0x1, URZ, 0xc0, !UPT ;  /* 0x0000000110ff7892 */ /* 0x000fce000f86c0ff */
[----:B------:R-:W-:Y:S05]  /*1040*/  BRA.U !UP2, `(.L_x_17) ;  /* 0x000000010a887547 */ /* 0x000fea000b800000 */
[----:B0-----:R-:W0:Y:S01]  /*1050*/  LDC.64 R12, c[0x0][0x390] ;  /* 0x0000e400ff0c7b82 */ /* 0x001e220000000a00 */
[C---:B------:R-:W-:Y:S01]  /*1060*/  VIADD R15, R11.reuse, UR15 ;  /* 0x0000000f0b0f7c36 */ /* 0x040fe20008000000 */
[----:B------:R-:W-:-:S04]  /*1070*/  IADD3 R6, P0, PT, R11, UR15, RZ ;  /* 0x0000000f0b067c10 */ /* 0x000fc8000ff1e0ff */
[----:B------:R-:W-:Y:S02]  /*1080*/  IADD3.X R10, PT, PT, RZ, RZ, RZ, P0, !PT ;  /* 0x000000ffff0a7210 */ /* 0x000fe400007fe4ff */
[----:B------:R-:W1:Y:S01]  /*1090*/  LDC.64 R2, c[0x0][0x390] ;  /* 0x0000e400ff027b82 */ /* 0x000e620000000a00 */
[----:B0-----:R-:W-:-:S06]  /*10a0*/  IMAD.WIDE.U32 R12, R15, 0x4, R12 ;  /* 0x000000040f0c7825 */ /* 0x001fcc00078e000c */
[----:B------:R0:W2:Y:S01]  /*10b0*/  LDG.E R13, desc[UR12][R12.64] ;  /* 0x0000000c0c0d7981 */ /* 0x0000a2000c1e1900 */
[----:B-1----:R-:W-:-:S04]  /*10c0*/  LEA R2, P0, R6, R2, 0x2 ;  /* 0x0000000206027211 */ /* 0x002fc800078010ff */
[----:B------:R-:W-:-:S05]  /*10d0*/  LEA.HI.X R3, R6, R3, R10, 0x2, P0 ;  /* 0x0000000306037211 */ /* 0x000fca00000f140a */
[----:B------:R2:W3:Y:S01]  /*10e0*/  LDG.E R2, desc[UR12][R2.64+0x4] ;  /* 0x0000040c02027981 */ /* 0x0004e2000c1e1900 */
[----:B------:R-:W1:Y:S01]  /*10f0*/  S2R R15, SR_CgaCtaId ;  /* 0x00000000000f7919 */ /* 0x000e620000008800 */
[----:B------:R-:W-:-:S04]  /*1100*/  MOV R6, 0x400 ;  /* 0x0000040000067802 */ /* 0x000fc80000000f00 */
[----:B-1----:R-:W-:Y:S01]  /*1110*/  LEA R15, R15, R6, 0x18 ;  /* 0x000000060f0f7211 */ /* 0x002fe200078ec0ff */
[----:B------:R-:W-:-:S04]  /*1120*/  IMAD.IADD R6, R8, 0x1, R11 ;  /* 0x0000000108067824 */ /* 0x000fc800078e020b */
[----:B------:R-:W-:-:S05]  /*1130*/  IMAD R6, R6, 0x3, R15 ;  /* 0x0000000306067824 */ /* 0x000fca00078e020f */
[----:B------:R-:W1:Y:S04]  /*1140*/  LDS.U8 R10, [R6] ;  /* 0x00000000060a7984 */ /* 0x000e680000000000 */
[----:B------:R-:W4:Y:S04]  /*1150*/  LDS.U8 R14, [R6+0x1] ;  /* 0x00000100060e7984 */ /* 0x000f280000000000 */
[----:B------:R-:W-:Y:S04]  /*1160*/  LDS.U8 R15, [R6+0x2] ;  /* 0x00000200060f7984 */ /* 0x000fe80000000000 */
[----:B0-----:R-:W0:Y:S04]  /*1170*/  LDS.U8 R12, [R6+0x3] ;  /* 0x00000300060c7984 */ /* 0x001e280000000000 */
[----:B------:R-:W5:Y:S04]  /*1180*/  LDS.U8 R20, [R6+0x4] ;  /* 0x0000040006147984 */ /* 0x000f680000000000 */
[----:B------:R-:W5:Y:S01]  /*1190*/  LDS.U8 R21, [R6+0x5] ;  /* 0x0000050006157984 */ /* 0x000f620000000000 */
[----:B------:R-:W-:-:S02]  /*11a0*/  IADD3 R11, PT, PT, R11, 0x2, RZ ;  /* 0x000000020b0b7810 */ /* 0x000fc40007ffe0ff */
[----:B-1----:R-:W-:Y:S02]  /*11b0*/  I2FP.F32.U32 R10, R10 ;  /* 0x0000000a000a7245 */ /* 0x002fe40000201000 */
[----:B----4-:R-:W-:Y:S02]  /*11c0*/  I2FP.F32.U32 R19, R14 ;  /* 0x0000000e00137245 */ /* 0x010fe40000201000 */
[----:B0-----:R-:W-:Y:S02]  /*11d0*/  I2FP.F32.U32 R12, R12 ;  /* 0x0000000c000c7245 */ /* 0x001fe40000201000 */
[----:B-----5:R-:W-:Y:S02]  /*11e0*/  I2FP.F32.U32 R20, R20 ;  /* 0x0000001400147245 */ /* 0x020fe40000201000 */
[----:B------:R-:W-:Y:S01]  /*11f0*/  I2FP.F32.U32 R14, R21 ;  /* 0x00000015000e7245 */ /* 0x000fe20000201000 */
[C---:B--2---:R-:W-:Y:S01]  /*1200*/  FFMA R3, R13.reuse, R10, R18 ;  /* 0x0000000a0d037223 */ /* 0x044fe20000000012 */
[----:B------:R-:W-:Y:S01]  /*1210*/  I2FP.F32.U32 R10, R15 ;  /* 0x0000000f000a7245 */ /* 0x000fe20000201000 */
[----:B------:R-:W-:-:S04]  /*1220*/  FFMA R19, R13, R19, R16 ;  /* 0x000000130d137223 */ /* 0x000fc80000000010 */
[----:B------:R-:W-:Y:S01]  /*1230*/  FFMA R17, R13, R10, R17 ;  /* 0x0000000a0d117223 */ /* 0x000fe20000000011 */
[C---:B---3--:R-:W-:Y:S01]  /*1240*/  FFMA R18, R2.reuse, R12, R3 ;  /* 0x0000000c02127223 */ /* 0x048fe20000000003 */
[C---:B------:R-:W-:Y:S02]  /*1250*/  FFMA R16, R2.reuse, R20, R19 ;  /* 0x0000001402107223 */ /* 0x040fe40000000013 */
[----:B------:R-:W-:-:S07]  /*1260*/  FFMA R17, R2, R14, R17 ;  /* 0x0000000e02117223 */ /* 0x000fce0000000011 */
.L_x_17:
[----:B------:R-:W-:Y:S05]  /*1270*/  BRA.U !UP3, `(.L_x_15) ;  /* 0x000000010b487547 */ /* 0x000fea000b800000 */
[----:B------:R-:W1:Y:S01]  /*1280*/  LDC.64 R2, c[0x0][0x390] ;  /* 0x0000e400ff027b82 */ /* 0x000e620000000a00 */
[----:B------:R-:W-:-:S04]  /*1290*/  VIADD R13, R11, UR15 ;  /* 0x0000000f0b0d7c36 */ /* 0x000fc80008000000 */
[----:B-1----:R-:W-:-:S06]  /*12a0*/  IMAD.WIDE.U32 R2, R13, 0x4, R2 ;  /* 0x000000040d027825 */ /* 0x002fcc00078e0002 */
[----:B------:R1:W2:Y:S01]  /*12b0*/  LDG.E R3, desc[UR12][R2.64] ;  /* 0x0000000c02037981 */ /* 0x0002a2000c1e1900 */
[----:B------:R-:W-:Y:S02]  /*12c0*/  MOV R6, 0x400 ;  /* 0x0000040000067802 */ /* 0x000fe40000000f00 */
[----:B------:R-:W-:Y:S01]  /*12d0*/  IADD3 R8, PT, PT, R8, R11, RZ ;  /* 0x0000000b08087210 */ /* 0x000fe20007ffe0ff */
[----:B------:R-:W3:Y:S02]  /*12e0*/  S2R R13, SR_CgaCtaId ;  /* 0x00000000000d7919 */ /* 0x000ee40000008800 */
[----:B---3--:R-:W-:-:S05]  /*12f0*/  LEA R13, R13, R6, 0x18 ;  /* 0x000000060d0d7211 */ /* 0x008fca00078ec0ff */
[----:B------:R-:W-:-:S05]  /*1300*/  IMAD R8, R8, 0x3, R13 ;  /* 0x0000000308087824 */ /* 0x000fca00078e020d */
[----:B------:R-:W3:Y:S04]  /*1310*/  LDS.U8 R6, [R8] ;  /* 0x0000000008067984 */ /* 0x000ee80000000000 */
[----:B------:R-:W4:Y:S04]  /*1320*/  LDS.U8 R10, [R8+0x1] ;  /* 0x00000100080a7984 */ /* 0x000f280000000000 */
[----:B------:R-:W1:Y:S01]  /*1330*/  LDS.U8 R11, [R8+0x2] ;  /* 0x00000200080b7984 */ /* 0x000e620000000000 */
[----:B---3--:R-:W-:Y:S02]  /*1340*/  I2FP.F32.U32 R6, R6 ;  /* 0x0000000600067245 */ /* 0x008fe40000201000 */
[----:B----4-:R-:W-:-:S02]  /*1350*/  I2FP.F32.U32 R13, R10 ;  /* 0x0000000a000d7245 */ /* 0x010fc40000201000 */
[----:B-1----:R-:W-:Y:S01]  /*1360*/  I2FP.F32.U32 R2, R11 ;  /* 0x0000000b00027245 */ /* 0x002fe20000201000 */
[C---:B--2---:R-:W-:Y:S02]  /*1370*/  FFMA R18, R3.reuse, R6, R18 ;  /* 0x0000000603127223 */ /* 0x044fe40000000012 */
[C---:B------:R-:W-:Y:S02]  /*1380*/  FFMA R16, R3.reuse, R13, R16 ;  /* 0x0000000d03107223 */ /* 0x040fe40000000010 */
[----:B------:R-:W-:-:S07]  /*1390*/  FFMA R17, R3, R2, R17 ;  /* 0x0000000203117223 */ /* 0x000fce0000000011 */
.L_x_15:
[----:B------:R-:W-:Y:S05]  /*13a0*/  BRA.U UP1, `(.L_x_18) ;  /* 0xfffffff101807547 */ /* 0x000fea000b83ffff */
.L_x_12:
        /* <DEDUP_REMOVED lines=11> */
.L_x_19:
        /* <DEDUP_REMOVED lines=10> */
.L_x_28:


//--------------------- .text._Z14blurImgKernel1P6uchar3iiPfiS0_ --------------------------
	.section	.text._Z14blurImgKernel1P6uchar3iiPfiS0_,"ax",@progbits
	.align	128
        .global         _Z14blurImgKernel1P6uchar3iiPfiS0_
        .type           _Z14blurImgKernel1P6uchar3iiPfiS0_,@function
        .size           _Z14blurImgKernel1P6uchar3iiPfiS0_,(.L_x_29 - _Z14blurImgKernel1P6uchar3iiPfiS0_)
        .other          _Z14blurImgKernel1P6uchar3iiPfiS0_,@"STO_CUDA_ENTRY STV_DEFAULT"
_Z14blurImgKernel1P6uchar3iiPfiS0_:
.text._Z14blurImgKernel1P6uchar3iiPfiS0_:
        /* <DEDUP_REMOVED lines=14> */
[----:B------:R-:W-:Y:S01]  /*00e0*/  CS2R R16, SRZ ;  /* 0x0000000000107805 */ /* 0x000fe2000001ff00 */
[----:B------:R-:W-:Y:S01]  /*00f0*/  IMAD.MOV.U32 R15, RZ, RZ, RZ ;  /* 0x000000ffff0f7224 */ /* 0x000fe200078e00ff */
[----:B------:R-:W1:Y:S01]  /*0100*/  LDCU.64 UR12, c[0x0][0x358] ;  /* 0x00006b00ff0c77ac */ /* 0x000e620008000a00 */
[----:B0-----:R-:W-:-:S09]  /*0110*/  UISETP.GE.AND UP0, UPT, UR5, 0x1, UPT ;  /* 0x000000010500788c */ /* 0x001fd2000bf06270 */
[----:B-1----:R-:W-:Y:S05]  /*0120*/  BRA.U !UP0, `(.L_x_20) ;  /* 0x0000000908b47547 */ /* 0x002fea000b800000 */
[----:B------:R-:W-:Y:S01]  /*0130*/  USHF.R.U32.HI UR8, URZ, 0x1, UR5 ;  /* 0x00000001ff087899 */ /* 0x000fe20008011605 */
[----:B------:R-:W-:Y:S01]  /*0140*/  IMAD.MOV.U32 R15, RZ, RZ, RZ ;  /* 0x000000ffff0f7224 */ /* 0x000fe200078e00ff */
[----:B------:R-:W-:Y:S01]  /*0150*/  ULOP3.LUT UR5, UR5, 0x7ffffffc, URZ, 0xc0, !UPT ;  /* 0x7ffffffc05057892 */ /* 0x000fe2000f8ec0ff */
[----:B------:R-:W-:Y:S01]  /*0160*/  IMAD.MOV.U32 R13, RZ, RZ, RZ ;  /* 0x000000ffff0d7224 */ /* 0x000fe200078e00ff */
[----:B------:R-:W-:Y:S01]  /*0170*/  CS2R R16, SRZ ;  /* 0x0000000000107805 */ /* 0x000fe2000001ff00 */
[----:B------:R-:W-:Y:S01]  /*0180*/  UIADD3 UR9, UPT, UPT, UR15, -0x1, URZ ;  /* 0xffffffff0f097890 */ /* 0x000fe2000fffe0ff */
[----:B------:R-:W-:Y:S01]  /*0190*/  VIADD R18, R11, -UR8 ;  /* 0x800000080b127c36 */ /* 0x000fe20008000000 */
[----:B------:R-:W-:Y:S02]  /*01a0*/  UIADD3 UR10, UPT, UPT, UR14, -0x1, URZ ;  /* 0xffffffff0e0a7890 */ /* 0x000fe4000fffe0ff */
[----:B------:R-:W-:Y:S01]  /*01b0*/  UIADD3 UR7, UPT, UPT, -UR5, URZ, URZ ;  /* 0x000000ff05077290 */ /* 0x000fe2000fffe1ff */
[----:B------:R-:W-:-:S11]  /*01c0*/  VIADD R10, R18, 0x3 ;  /* 0x00000003120a7836 */ /* 0x000fd60000000000 */
.L_x_25:
[----:B------:R-:W0:Y:S01]  /*01d0*/  LDCU UR6, c[0x0][0x398] ;  /* 0x00007300ff0677ac */ /* 0x000e220008000800 */
[C---:B------:R-:W-:Y:S01]  /*01e0*/  IADD3 R14, PT, PT, R13.reuse, -UR8, R0 ;  /* 0x800000080d0e7c10 */ /* 0x040fe2000fffe000 */
[----:B------:R-:W-:Y:S01]  /*01f0*/  UMOV UR4, URZ ;  /* 0x000000ff00047c82 */ /* 0x000fe20008000000 */
[----:B0-----:R-:W-:Y:S02]  /*0200*/  UISETP.GE.U32.AND UP0, UPT, UR6, 0x4, UPT ;  /* 0x000000040600788c */ /* 0x001fe4000bf06070 */
[C---:B------:R-:W-:Y:S02]  /*0210*/  IMAD R12, R13.reuse, UR6, RZ ;  /* 0x000000060d0c7c24 */ /* 0x040fe4000f8e02ff */
[----:B------:R-:W-:-:S05]  /*0220*/  VIADD R13, R13, 0x1 ;  /* 0x000000010d0d7836 */ /* 0x000fca0000000000 */
[----:B------:R-:W-:Y:S01]  /*0230*/  ISETP.NE.AND P0, PT, R13, UR6, PT ;  /* 0x000000060d007c0c */ /* 0x000fe2000bf05270 */
[----:B------:R-:W-:-:S12]  /*0240*/  BRA.U !UP0, `(.L_x_21) ;  /* 0x0000000508487547 */ /* 0x000fd8000b800000 */
[----:B------:R-:W0:Y:S01]  /*0250*/  LDC.64 R4, c[0x0][0x390] ;  /* 0x0000e400ff047b82 */ /* 0x000e220000000a00 */
[----:B------:R-:W-:Y:S01]  /*0260*/  IMAD.MOV.U32 R19, RZ, RZ, R10 ;  /* 0x000000ffff137224 */ /* 0x000fe200078e000a */
[----:B------:R-:W1:Y:S01]  /*0270*/  LDCU UR11, c[0x0][0x388] ;  /* 0x00007100ff0b77ac */ /* 0x000e620008000800 */
[----:B------:R-:W-:-:S05]  /*0280*/  UMOV UR4, UR7 ;  /* 0x0000000700047c82 */ /* 0x000fca0008000000 */
[----:B------:R-:W2:Y:S01]  /*0290*/  LDC.64 R2, c[0x0][0x380] ;  /* 0x0000e000ff027b82 */ /* 0x000ea20000000a00 */
[----:B0-----:R-:W-:-:S03]  /*02a0*/  IMAD.WIDE.U32 R4, R12, 0x4, R4 ;  /* 0x000000040c047825 */ /* 0x001fc600078e0004 */
[----:B------:R-:W-:-:S05]  /*02b0*/  IADD3 R6, P1, PT, R4, 0x8, RZ ;  /* 0x0000000804067810 */ /* 0x000fca0007f3e0ff */
[----:B-12---:R-:W-:-:S08]  /*02c0*/  IMAD.X R7, RZ, RZ, R5, P1 ;  /* 0x000000ffff077224 */ /* 0x006fd000008e0605 */
.L_x_22:
[----:B------:R-:W-:Y:S02]  /*02d0*/  VIADDMNMX R4, R19, 0xfffffffd, RZ, !PT ;  /* 0xfffffffd13047846 */ /* 0x000fe400078001ff */
[----:B------:R-:W-:Y:S02]  /*02e0*/  VIMNMX R14, PT, PT, RZ, R14, !PT ;  /* 0x0000000eff0e7248 */ /* 0x000fe40007fe0100 */
[----:B------:R-:W-:Y:S02]  /*02f0*/  VIMNMX R5, PT, PT, R4, UR10, PT ;  /* 0x0000000a04057c48 */ /* 0x000fe4000bfe0100 */
[C---:B------:R-:W-:Y:S02]  /*0300*/  VIMNMX R4, PT, PT, R14.reuse, UR9, PT ;  /* 0x000000090e047c48 */ /* 0x040fe4000bfe0100 */
[----:B------:R-:W-:-:S03]  /*0310*/  VIMNMX.RELU R22, PT, PT, R14, UR9, PT ;  /* 0x000000090e167c48 */ /* 0x000fc6000bfe1100 */
[----:B------:R-:W-:Y:S02]  /*0320*/  IMAD R5, R4, UR11, R5 ;  /* 0x0000000b04057c24 */ /* 0x000fe4000f8e0205 */
[----:B------:R-:W-:Y:S02]  /*0330*/  VIADD R4, R19, 0xfffffffe ;  /* 0xfffffffe13047836 */ /* 0x000fe40000000000 */
[----:B------:R-:W-:-:S03]  /*0340*/  IMAD.WIDE R8, R5, 0x3, R2 ;  /* 0x0000000305087825 */ /* 0x000fc600078e0202 */
[----:B------:R-:W-:Y:S01]  /*0350*/  VIMNMX R4, PT, PT, RZ, R4, !PT ;  /* 0x00000004ff047248 */ /* 0x000fe20007fe0100 */
[----:B------:R-:W-:Y:S01]  /*0360*/  IMAD.MOV.U32 R5, RZ, RZ, R7 ;  /* 0x000000ffff057224 */ /* 0x000fe200078e0007 */
[----:B------:R-:W2:Y:S01]  /*0370*/  LDG.E.U8 R24, desc[UR12][R8.64] ;  /* 0x0000000c08187981 */ /* 0x000ea2000c1e1100 */
[----:B------:R-:W-:Y:S02]  /*0380*/  VIMNMX R14, PT, PT, R22, UR9, PT ;  /* 0x00000009160e7c48 */ /* 0x000fe4000bfe0100 */
[----:B------:R-:W-:Y:S01]  /*0390*/  VIMNMX R21, PT, PT, R4, UR10, PT ;  /* 0x0000000a04157c48 */ /* 0x000fe2000bfe0100 */
[----:B------:R-:W-:Y:S01]  /*03a0*/  IMAD.MOV.U32 R4, RZ, RZ, R6 ;  /* 0x000000ffff047224 */ /* 0x000fe200078e0006 */
[----:B------:R-:W3:Y:S03]  /*03b0*/  LDG.E.U8 R25, desc[UR12][R8.64+0x2] ;  /* 0x0000020c08197981 */ /* 0x000ee6000c1e1100 */
[----:B------:R-:W-:Y:S01]  /*03c0*/  IMAD R7, R14, UR11, R21 ;  /* 0x0000000b0e077c24 */ /* 0x000fe2000f8e0215 */
[----:B------:R-:W4:Y:S04]  /*03d0*/  LDG.E R26, desc[UR12][R4.64+-0x8] ;  /* 0xfffff80c041a7981 */ /* 0x000f28000c1e1900 */
[----:B------:R0:W5:Y:S01]  /*03e0*/  LDG.E.U8 R14, desc[UR12][R8.64+0x1] ;  /* 0x0000010c080e7981 */ /* 0x000162000c1e1100 */
[----:B------:R-:W-:-:S03]  /*03f0*/  IMAD.WIDE R6, R7, 0x3, R2 ;  /* 0x0000000307067825 */ /* 0x000fc600078e0202 */
[----:B------:R-:W3:Y:S04]  /*0400*/  LDG.E R21, desc[UR12][R4.64+-0x4] ;  /* 0xfffffc0c04157981 */ /* 0x000ee8000c1e1900 */
[----:B------:R-:W3:Y:S04]  /*0410*/  LDG.E.U8 R23, desc[UR12][R6.64] ;  /* 0x0000000c06177981 */ /* 0x000ee8000c1e1100 */
[----:B------:R-:W3:Y:S01]  /*0420*/  LDG.E.U8 R20, desc[UR12][R6.64+0x1] ;  /* 0x0000010c06147981 */ /* 0x000ee2000c1e1100 */
[----:B------:R-:W-:Y:S02]  /*0430*/  VIMNMX.RELU R27, PT, PT, R22, UR9, PT ;  /* 0x00000009161b7c48 */ /* 0x000fe4000bfe1100 */
[----:B------:R-:W-:Y:S01]  /*0440*/  VIADDMNMX R28, R19, 0xffffffff, RZ, !PT ;  /* 0xffffffff131c7846 */ /* 0x000fe200078001ff */
[----:B------:R1:W3:Y:S01]  /*0450*/  LDG.E.U8 R22, desc[UR12][R6.64+0x2] ;  /* 0x0000020c06167981 */ /* 0x0002e2000c1e1100 */
[----:B------:R-:W-:-:S02]  /*0460*/  VIMNMX R29, PT, PT, R27, UR9, PT ;  /* 0x000000091b1d7c48 */ /* 0x000fc4000bfe0100 */
[----:B------:R-:W-:Y:S02]  /*0470*/  VIMNMX R28, PT, PT, R28, UR10, PT ;  /* 0x0000000a1c1c7c48 */ /* 0x000fe4000bfe0100 */
[----:B0-----:R-:W-:Y:S02]  /*0480*/  VIMNMX R9, PT, PT, RZ, R19, !PT ;  /* 0x00000013ff097248 */ /* 0x001fe40007fe0100 */
[----:B------:R-:W-:Y:S01]  /*0490*/  VIMNMX.RELU R27, PT, PT, R27, UR9, PT ;  /* 0x000000091b1b7c48 */ /* 0x000fe2000bfe1100 */
[----:B------:R-:W-:Y:S01]  /*04a0*/  IMAD R29, R29, UR11, R28 ;  /* 0x0000000b1d1d7c24 */ /* 0x000fe2000f8e021c */
[----:B------:R-:W-:-:S03]  /*04b0*/  VIMNMX R9, PT, PT, R9, UR10, PT ;  /* 0x0000000a09097c48 */ /* 0x000fc6000bfe0100 */
[----:B-1----:R-:W-:Y:S01]  /*04c0*/  IMAD.WIDE R6, R29, 0x3, R2 ;  /* 0x000000031d067825 */ /* 0x002fe200078e0202 */
[----:B--2---:R-:W-:-:S05]  /*04d0*/  I2FP.F32.U32 R24, R24 ;  /* 0x0000001800187245 */ /* 0x004fca0000201000 */
[C---:B----4-:R-:W-:Y:S01]  /*04e0*/  FFMA R24, R26.reuse, R24, R17 ;  /* 0x000000181a187223 */ /* 0x050fe20000000011 */
[----:B-----5:R-:W-:Y:S02]  /*04f0*/  I2FP.F32.U32 R17, R14 ;  /* 0x0000000e00117245 */ /* 0x020fe40000201000 */
[----:B------:R-:W-:Y:S02]  /*0500*/  VIMNMX R14, PT, PT, R27, UR9, PT ;  /* 0x000000091b0e7c48 */ /* 0x000fe4000bfe0100 */
[----:B---3--:R-:W-:Y:S01]  /*0510*/  I2FP.F32.U32 R8, R25 ;  /* 0x0000001900087245 */ /* 0x008fe20000201000 */
[----:B------:R-:W-:Y:S01]  /*0520*/  FFMA R16, R26, R17, R16 ;  /* 0x000000111a107223 */ /* 0x000fe20000000010 */
[----:B------:R-:W2:Y:S01]  /*0530*/  LDG.E R25, desc[UR12][R4.64] ;  /* 0x0000000c04197981 */ /* 0x000ea2000c1e1900 */
[----:B------:R-:W-:Y:S01]  /*0540*/  IMAD R9, R14, UR11, R9 ;  /* 0x0000000b0e097c24 */ /* 0x000fe2000f8e0209 */
[----:B------:R-:W-:Y:S01]  /*0550*/  I2FP.F32.U32 R27, R23 ;  /* 0x00000017001b7245 */ /* 0x000fe20000201000 */
[----:B------:R-:W-:Y:S01]  /*0560*/  FFMA R26, R26, R8, R15 ;  /* 0x000000081a1a7223 */ /* 0x000fe2000000000f */
[----:B------:R-:W3:Y:S01]  /*0570*/  LDG.E.U8 R17, desc[UR12][R6.64+0x1] ;  /* 0x0000010c06117981 */ /* 0x000ee2000c1e1100 */
[----:B------:R-:W-:-:S03]  /*0580*/  IMAD.WIDE R8, R9, 0x3, R2 ;  /* 0x0000000309087825 */ /* 0x000fc600078e0202 */
[----:B------:R-:W4:Y:S01]  /*0590*/  LDG.E.U8 R15, desc[UR12][R6.64] ;  /* 0x0000000c060f7981 */ /* 0x000f22000c1e1100 */
[C---:B------:R-:W-:Y:S01]  /*05a0*/  FFMA R24, R21.reuse, R27, R24 ;  /* 0x0000001b15187223 */ /* 0x040fe20000000018 */
[----:B------:R-:W-:Y:S02]  /*05b0*/  I2FP.F32.U32 R28, R20 ;  /* 0x00000014001c7245 */ /* 0x000fe40000201000 */
[----:B------:R0:W5:Y:S04]  /*05c0*/  LDG.E.U8 R23, desc[UR12][R6.64+0x2] ;  /* 0x0000020c06177981 */ /* 0x000168000c1e1100 */
[----:B------:R-:W2:Y:S01]  /*05d0*/  LDG.E.U8 R27, desc[UR12][R8.64] ;  /* 0x0000000c081b7981 */ /* 0x000ea2000c1e1100 */
[----:B------:R-:W-:-:S03]  /*05e0*/  FFMA R16, R21, R28, R16 ;  /* 0x0000001c15107223 */ /* 0x000fc60000000010 */
[----:B------:R-:W2:Y:S04]  /*05f0*/  LDG.E.U8 R20, desc[UR12][R8.64+0x1] ;  /* 0x0000010c08147981 */ /* 0x000ea8000c1e1100 */
[----:B------:R-:W2:Y:S04]  /*0600*/  LDG.E.U8 R29, desc[UR12][R8.64+0x2] ;  /* 0x0000020c081d7981 */ /* 0x000ea8000c1e1100 */
[----:B------:R1:W2:Y:S01]  /*0610*/  LDG.E R28, desc[UR12][R4.64+0x4] ;  /* 0x0000040c041c7981 */ /* 0x0002a2000c1e1900 */
[----:B------:R-:W-:Y:S01]  /*0620*/  UIADD3 UR4, UPT, UPT, UR4, 0x4, URZ ;  /* 0x0000000404047890 */ /* 0x000fe2000fffe0ff */
[----:B------:R-:W-:-:S03]  /*0630*/  I2FP.F32.U32 R22, R22 ;  /* 0x0000001600167245 */ /* 0x000fc60000201000 */
[----:B------:R-:W-:Y:S02]  /*0640*/  UISETP.NE.AND UP0, UPT, UR4, URZ, UPT ;  /* 0x000000ff0400728c */ /* 0x000fe4000bf05270 */
[----:B------:R-:W-:Y:S01]  /*0650*/  FFMA R26, R21, R22, R26 ;  /* 0x00000016151a7223 */ /* 0x000fe2000000001a */
[----:B0-----:R-:W-:Y:S01]  /*0660*/  IADD3 R6, P1, PT, R4, 0x10, RZ ;  /* 0x0000001004067810 */ /* 0x001fe20007f3e0ff */
[----:B------:R-:W-:-:S04]  /*0670*/  VIADD R19, R19, 0x4 ;  /* 0x0000000413137836 */ /* 0x000fc80000000000 */
[----:B------:R-:W-:Y:S01]  /*0680*/  IMAD.X R7, RZ, RZ, R5, P1 ;  /* 0x000000ffff077224 */ /* 0x000fe200008e0605 */
[----:B---3--:R-:W-:Y:S02]  /*0690*/  I2FP.F32.U32 R17, R17 ;  /* 0x0000001100117245 */ /* 0x008fe40000201000 */
[----:B----4-:R-:W-:Y:S02]  /*06a0*/  I2FP.F32.U32 R15, R15 ;  /* 0x0000000f000f7245 */ /* 0x010fe40000201000 */
[----:B-----5:R-:W-:-:S03]  /*06b0*/  I2FP.F32.U32 R23, R23 ;  /* 0x0000001700177245 */ /* 0x020fc60000201000 */
[C---:B--2---:R-:W-:Y:S01]  /*06c0*/  FFMA R15, R25.reuse, R15, R24 ;  /* 0x0000000f190f7223 */ /* 0x044fe20000000018 */
[C---:B------:R-:W-:Y:S01]  /*06d0*/  FFMA R21, R25.reuse, R17, R16 ;  /* 0x0000001119157223 */ /* 0x040fe20000000010 */
[----:B------:R-:W-:Y:S01]  /*06e0*/  I2FP.F32.U32 R27, R27 ;  /* 0x0000001b001b7245 */ /* 0x000fe20000201000 */
[----:B------:R-:W-:Y:S01]  /*06f0*/  FFMA R23, R25, R23, R26 ;  /* 0x0000001719177223 */ /* 0x000fe2000000001a */
[----:B------:R-:W-:Y:S02]  /*0700*/  I2FP.F32.U32 R20, R20 ;  /* 0x0000001400147245 */ /* 0x000fe40000201000 */
[----:B-1----:R-:W-:Y:S01]  /*0710*/  I2FP.F32.U32 R4, R29 ;  /* 0x0000001d00047245 */ /* 0x002fe20000201000 */
[C---:B------:R-:W-:Y:S02]  /*0720*/  FFMA R17, R28.reuse, R27, R15 ;  /* 0x0000001b1c117223 */ /* 0x040fe4000000000f */
[C---:B------:R-:W-:Y:S02]  /*0730*/  FFMA R16, R28.reuse, R20, R21 ;  /* 0x000000141c107223 */ /* 0x040fe40000000015 */
[----:B------:R-:W-:Y:S01]  /*0740*/  FFMA R15, R28, R4, R23 ;  /* 0x000000041c0f7223 */ /* 0x000fe20000000017 */
[----:B------:R-:W-:Y:S06]  /*0750*/  BRA.U UP0, `(.L_x_22) ;  /* 0xfffffff900dc7547 */ /* 0x000fec000b83ffff */
[----:B------:R-:W-:-:S05]  /*0760*/  UMOV UR4, UR5 ;  /* 0x0000000500047c82 */ /* 0x000fca0008000000 */
.L_x_21:
[----:B------:R-:W-:-:S09]  /*0770*/  ULOP3.LUT UP0, UR11, UR6, 0x3, URZ, 0xc0, !UPT ;  /* 0x00000003060b7892 */ /* 0x000fd2000f80c0ff */
[----:B------:R-:W-:Y:S05]  /*0780*/  BRA.U !UP0, `(.L_x_23) ;  /* 0x0000000508187547 */ /* 0x000fea000b800000 */
[----:B------:R-:W-:Y:S02]  /*0790*/  UISETP.NE.AND UP0, UPT, UR11, 0x1, UPT ;  /* 0x000000010b00788c */ /* 0x000fe4000bf05270 */
[----:B------:R-:W-:-:S04]  /*07a0*/  ULOP3.LUT UR6, UR6, 0x1, URZ, 0xc0, !UPT ;  /* 0x0000000106067892 */ /* 0x000fc8000f8ec0ff */
[----:B------:R-:W-:-:S03]  /*07b0*/  UISETP.NE.U32.AND UP1, UPT, UR6, 0x1, UPT ;  /* 0x000000010600788c */ /* 0x000fc6000bf25070 */
[----:B------:R-:W-:Y:S08]  /*07c0*/  BRA.U !UP0, `(.L_x_24) ;  /* 0x0000000108b07547 */ /* 0x000ff0000b800000 */
[----:B------:R-:W0:Y:S01]  /*07d0*/  LDC.64 R8, c[0x0][0x380] ;  /* 0x0000e000ff087b82 */ /* 0x000e220000000a00 */
[----:B------:R-:W1:Y:S01]  /*07e0*/  LDCU UR6, c[0x0][0x388] ;  /* 0x00007100ff0677ac */ /* 0x000e620008000800 */
[----:B------:R-:W-:Y:S01]  /*07f0*/  VIADD R4, R18, UR4 ;  /* 0x0000000412047c36 */ /* 0x000fe20008000000 */
[----:B------:R-:W-:Y:S02]  /*0800*/  VIMNMX R14, PT, PT, RZ, R14, !PT ;  /* 0x0000000eff0e7248 */ /* 0x000fe40007fe0100 */
[----:B------:R-:W-:Y:S02]  /*0810*/  IADD3 R22, P1, PT, R12, UR4, RZ ;  /* 0x000000040c167c10 */ /* 0x000fe4000ff3e0ff */
[----:B------:R-:W-:Y:S01]  /*0820*/  VIMNMX R19, PT, PT, RZ, R4, !PT ;  /* 0x00000004ff137248 */ /* 0x000fe20007fe0100 */
[----:B------:R-:W2:Y:S01]  /*0830*/  LDC.64 R6, c[0x0][0x390] ;  /* 0x0000e400ff067b82 */ /* 0x000ea20000000a00 */
[C---:B------:R-:W-:Y:S02]  /*0840*/  VIMNMX R5, PT, PT, R14.reuse, UR9, PT ;  /* 0x000000090e057c48 */ /* 0x040fe4000bfe0100 */
[----:B------:R-:W-:-:S02]  /*0850*/  VIMNMX.RELU R14, PT, PT, R14, UR9, PT ;  /* 0x000000090e0e7c48 */ /* 0x000fc4000bfe1100 */
[----:B------:R-:W-:Y:S02]  /*0860*/  VIADDMNMX R4, R4, 0x1, RZ, !PT ;  /* 0x0000000104047846 */ /* 0x000fe400078001ff */
[----:B------:R-:W-:Y:S01]  /*0870*/  VIMNMX R20, PT, PT, R19, UR10, PT ;  /* 0x0000000a13147c48 */ /* 0x000fe2000bfe0100 */
[----:B------:R-:W3:Y:S01]  /*0880*/  LDC.64 R2, c[0x0][0x390] ;  /* 0x0000e400ff027b82 */ /* 0x000ee20000000a00 */
[----:B------:R-:W-:Y:S01]  /*0890*/  VIMNMX R14, PT, PT, R14, UR9, PT ;  /* 0x000000090e0e7c48 */ /* 0x000fe2000bfe0100 */
[----:B------:R-:W-:Y:S01]  /*08a0*/  VIADD R19, R12, UR4 ;  /* 0x000000040c137c36 */ /* 0x000fe20008000000 */
[----:B------:R-:W-:Y:S01]  /*08b0*/  VIMNMX R21, PT, PT, R4, UR10, PT ;  /* 0x0000000a04157c48 */ /* 0x000fe2000bfe0100 */
[----:B-1----:R-:W-:-:S04]  /*08c0*/  IMAD R5, R5, UR6, R20 ;  /* 0x0000000605057c24 */ /* 0x002fc8000f8e0214 */
[----:B------:R-:W-:Y:S02]  /*08d0*/  IMAD R21, R14, UR6, R21 ;  /* 0x000000060e157c24 */ /* 0x000fe4000f8e0215 */
[----:B0-----:R-:W-:-:S04]  /*08e0*/  IMAD.WIDE R4, R5, 0x3, R8 ;  /* 0x0000000305047825 */ /* 0x001fc800078e0208 */
[----:B------:R-:W-:Y:S01]  /*08f0*/  IMAD.X R23, RZ, RZ, RZ, P1 ;  /* 0x000000ffff177224 */ /* 0x000fe200008e06ff */
[----:B------:R-:W4:Y:S01]  /*0900*/  LDG.E.U8 R20, desc[UR12][R4.64] ;  /* 0x0000000c04147981 */ /* 0x000f22000c1e1100 */
[----:B--2---:R-:W-:-:S03]  /*0910*/  IMAD.WIDE.U32 R6, R19, 0x4, R6 ;  /* 0x0000000413067825 */ /* 0x004fc600078e0006 */
[----:B------:R-:W2:Y:S01]  /*0920*/  LDG.E.U8 R19, desc[UR12][R4.64+0x1] ;  /* 0x0000010c04137981 */ /* 0x000ea2000c1e1100 */
[----:B------:R-:W-:-:S03]  /*0930*/  IMAD.WIDE R8, R21, 0x3, R8 ;  /* 0x0000000315087825 */ /* 0x000fc600078e0208 */
[----:B------:R-:W5:Y:S01]  /*0940*/  LDG.E.U8 R21, desc[UR12][R4.64+0x2] ;  /* 0x0000020c04157981 */ /* 0x000f62000c1e1100 */
[----:B---3--:R-:W-:-:S03]  /*0950*/  LEA R2, P1, R22, R2, 0x2 ;  /* 0x0000000216027211 */ /* 0x008fc600078210ff */
[----:B------:R-:W3:Y:S01]  /*0960*/  LDG.E.U8 R24, desc[UR12][R8.64+0x2] ;  /* 0x0000020c08187981 */ /* 0x000ee2000c1e1100 */
[----:B------:R-:W-:-:S03]  /*0970*/  LEA.HI.X R3, R22, R3, R23, 0x2, P1 ;  /* 0x0000000316037211 */ /* 0x000fc600008f1417 */
[----:B------:R-:W3:Y:S04]  /*0980*/  LDG.E.U8 R22, desc[UR12][R8.64] ;  /* 0x0000000c08167981 */ /* 0x000ee8000c1e1100 */
[----:B------:R-:W3:Y:S04]  /*0990*/  LDG.E.U8 R23, desc[UR12][R8.64+0x1] ;  /* 0x0000010c08177981 */ /* 0x000ee8000c1e1100 */
[----:B------:R-:W3:Y:S04]  /*09a0*/  LDG.E R6, desc[UR12][R6.64] ;  /* 0x0000000c06067981 */ /* 0x000ee8000c1e1900 */
[----:B------:R-:W3:Y:S01]  /*09b0*/  LDG.E R2, desc[UR12][R2.64+0x4] ;  /* 0x0000040c02027981 */ /* 0x000ee2000c1e1900 */
[----:B------:R-:W-:Y:S01]  /*09c0*/  UIADD3 UR4, UPT, UPT, UR4, 0x2, URZ ;  /* 0x0000000204047890 */ /* 0x000fe2000fffe0ff */
[----:B----4-:R-:W-:-:S02]  /*09d0*/  I2FP.F32.U32 R20, R20 ;  /* 0x0000001400147245 */ /* 0x010fc40000201000 */
[----:B--2---:R-:W-:Y:S02]  /*09e0*/  I2FP.F32.U32 R19, R19 ;  /* 0x0000001300137245 */ /* 0x004fe40000201000 */
[----:B-----5:R-:W-:Y:S02]  /*09f0*/  I2FP.F32.U32 R21, R21 ;  /* 0x0000001500157245 */ /* 0x020fe40000201000 */
[----:B---3--:R-:W-:Y:S02]  /*0a00*/  I2FP.F32.U32 R24, R24 ;  /* 0x0000001800187245 */ /* 0x008fe40000201000 */
[----:B------:R-:W-:Y:S02]  /*0a10*/  I2FP.F32.U32 R22, R22 ;  /* 0x0000001600167245 */ /* 0x000fe40000201000 */
[----:B------:R-:W-:Y:S01]  /*0a20*/  I2FP.F32.U32 R23, R23 ;  /* 0x0000001700177245 */ /* 0x000fe20000201000 */
[C---:B------:R-:W-:Y:S01]  /*0a30*/  FFMA R17, R6.reuse, R20, R17 ;  /* 0x0000001406117223 */ /* 0x040fe20000000011 */
[C---:B------:R-:W-:Y:S01]  /*0a40*/  FFMA R16, R6.reuse, R19, R16 ;  /* 0x0000001306107223 */ /* 0x040fe20000000010 */
[----:B------:R-:W-:-:S02]  /*0a50*/  FFMA R15, R6, R21, R15 ;  /* 0x00000015060f7223 */ /* 0x000fc4000000000f */
[C---:B------:R-:W-:Y:S01]  /*0a60*/  FFMA R17, R2.reuse, R22, R17 ;  /* 0x0000001602117223 */ /* 0x040fe20000000011 */
[C---:B------:R-:W-:Y:S01]  /*0a70*/  FFMA R16, R2.reuse, R23, R16 ;  /* 0x0000001702107223 */ /* 0x040fe20000000010 */
[----:B------:R-:W-:-:S07]  /*0a80*/  FFMA R15, R2, R24, R15 ;  /* 0x00000018020f7223 */ /* 0x000fce000000000f */
.L_x_24:
[----:B------:R-:W-:Y:S05]  /*0a90*/  BRA.U UP1, `(.L_x_23) ;  /* 0x0000000101547547 */ /* 0x000fea000b800000 */
[----:B------:R-:W0:Y:S01]  /*0aa0*/  LDC.64 R4, c[0x0][0x380] ;  /* 0x0000e000ff047b82 */ /* 0x000e220000000a00 */
[----:B------:R-:W1:Y:S01]  /*0ab0*/  LDCU UR6, c[0x0][0x388] ;  /* 0x00007100ff0677ac */ /* 0x000e620008000800 */
[----:B------:R-:W-:Y:S02]  /*0ac0*/  VIMNMX R14, PT, PT, RZ, R14, !PT ;  /* 0x0000000eff0e7248 */ /* 0x000fe40007fe0100 */
[----:B------:R-:W-:Y:S02]  /*0ad0*/  VIADDMNMX R6, R18, UR4, RZ, !PT ;  /* 0x0000000412067c46 */ /* 0x000fe4000f8001ff */
[----:B------:R-:W-:Y:S02]  /*0ae0*/  VIMNMX R14, PT, PT, R14, UR9, PT ;  /* 0x000000090e0e7c48 */ /* 0x000fe4000bfe0100 */
[----:B------:R-:W2:Y:S01]  /*0af0*/  LDC.64 R2, c[0x0][0x390] ;  /* 0x0000e400ff027b82 */ /* 0x000ea20000000a00 */
[----:B------:R-:W-:-:S05]  /*0b00*/  VIMNMX R7, PT, PT, R6, UR10, PT ;  /* 0x0000000a06077c48 */ /* 0x000fca000bfe0100 */
[----:B-1----:R-:W-:Y:S02]  /*0b10*/  IMAD R9, R14, UR6, R7 ;  /* 0x000000060e097c24 */ /* 0x002fe4000f8e0207 */
[----:B------:R-:W-:Y:S02]  /*0b20*/  VIADD R7, R12, UR4 ;  /* 0x000000040c077c36 */ /* 0x000fe40008000000 */
[----:B0-----:R-:W-:-:S05]  /*0b30*/  IMAD.WIDE R4, R9, 0x3, R4 ;  /* 0x0000000309047825 */ /* 0x001fca00078e0204 */
[----:B------:R-:W3:Y:S01]  /*0b40*/  LDG.E.U8 R6, desc[UR12][R4.64] ;  /* 0x0000000c04067981 */ /* 0x000ee2000c1e1100 */
[----:B--2---:R-:W-:-:S03]  /*0b50*/  IMAD.WIDE.U32 R2, R7, 0x4, R2 ;  /* 0x0000000407027825 */ /* 0x004fc600078e0002 */
[----:B------:R-:W2:Y:S04]  /*0b60*/  LDG.E.U8 R8, desc[UR12][R4.64+0x2] ;  /* 0x0000020c04087981 */ /* 0x000ea8000c1e1100 */
[----:B------:R-:W4:Y:S04]  /*0b70*/  LDG.E.U8 R7, desc[UR12][R4.64+0x1] ;  /* 0x0000010c04077981 */ /* 0x000f28000c1e1100 */
[----:B------:R-:W5:Y:S01]  /*0b80*/  LDG.E R2, desc[UR12][R2.64] ;  /* 0x0000000c02027981 */ /* 0x000f62000c1e1900 */
[----:B---3--:R-:W-:Y:S02]  /*0b90*/  I2FP.F32.U32 R6, R6 ;  /* 0x0000000600067245 */ /* 0x008fe40000201000 */
[----:B--2---:R-:W-:-:S02]  /*0ba0*/  I2FP.F32.U32 R8, R8 ;  /* 0x0000000800087245 */ /* 0x004fc40000201000 */
[----:B----4-:R-:W-:Y:S01]  /*0bb0*/  I2FP.F32.U32 R7, R7 ;  /* 0x0000000700077245 */ /* 0x010fe20000201000 */
[----:B-----5:R-:W-:-:S04]  /*0bc0*/  FFMA R17, R2, R6, R17 ;  /* 0x0000000602117223 */ /* 0x020fc80000000011 */
[C---:B------:R-:W-:Y:S01]  /*0bd0*/  FFMA R16, R2.reuse, R7, R16 ;  /* 0x0000000702107223 */ /* 0x040fe20000000010 */
[----:B------:R-:W-:-:S07]  /*0be0*/  FFMA R15, R2, R8, R15 ;  /* 0x00000008020f7223 */ /* 0x000fce000000000f */
.L_x_23:
[----:B------:R-:W-:Y:S05]  /*0bf0*/  @P0 BRA `(.L_x_25) ;  /* 0xfffffff400740947 */ /* 0x000fea000383ffff */
.L_x_20:
[----:B------:R-:W0:Y:S01]  /*0c00*/  LDC.64 R2, c[0x0][0x3a0] ;  /* 0x0000e800ff027b82 */ /* 0x000e220000000a00 */
[----:B------:R-:W1:Y:S01]  /*0c10*/  LDCU UR4, c[0x0][0x388] ;  /* 0x00007100ff0477ac */ /* 0x000e620008000800 */
[----:B------:R-:W2:Y:S08]  /*0c20*/  F2I.U32.TRUNC.NTZ R17, R17 ;  /* 0x0000001100117305 */ /* 0x000eb0000020f000 */
[----:B------:R-:W3:Y:S08]  /*0c30*/  F2I.U32.TRUNC.NTZ R5, R16 ;  /* 0x0000001000057305 */ /* 0x000ef0000020f000 */
[----:B------:R-:W4:Y:S01]  /*0c40*/  F2I.U32.TRUNC.NTZ R15, R15 ;  /* 0x0000000f000f7305 */ /* 0x000f22000020f000 */
[----:B-1----:R-:W-:-:S04]  /*0c50*/  IMAD R11, R0, UR4, R11 ;  /* 0x00000004000b7c24 */ /* 0x002fc8000f8e020b */
[----:B0-----:R-:W-:-:S05]  /*0c60*/  IMAD.WIDE R2, R11, 0x3, R2 ;  /* 0x000000030b027825 */ /* 0x001fca00078e0202 */
[----:B--2---:R-:W-:Y:S04]  /*0c70*/  STG.E.U8 desc[UR12][R2.64], R17 ;  /* 0x0000001102007986 */ /* 0x004fe8000c10110c */
[----:B---3--:R-:W-:Y:S04]  /*0c80*/  STG.E.U8 desc[UR12][R2.64+0x1], R5 ;  /* 0x0000010502007986 */ /* 0x008fe8000c10110c */
[----:B----4-:R-:W-:Y:S01]  /*0c90*/  STG.E.U8 desc[UR12][R2.64+0x2], R15 ;  /* 0x0000020f02007986 */ /* 0x010fe2000c10110c */
[----:B------:R-:W-:Y:S05]  /*0ca0*/  EXIT ;  /* 0x000000000000794d */ /* 0x000fea0003800000 */
.L_x_26:
        /* <DEDUP_REMOVED lines=13> */
.L_x_29:


//--------------------- .nv.shared._Z14blurImgKernel3P6uchar3iiiS0_ --------------------------
	.section	.nv.shared._Z14blurImgKernel3P6uchar3iiiS0_,"aw",@nobits
	.sectionflags	@""
	.align	16
	.zero		1024


//--------------------- .nv.shared.reserved.0     --------------------------
	.section	.nv.shared.reserved.0,"aw",@nobits
	.weak		__nv_reservedSMEM_offset_0_alias
	.size		__nv_reservedSMEM_offset_0_alias, 0, 64
	.other		__nv_reservedSMEM_offset_0_alias,@"STO_CUDA_RESERVED_SHARED STV_DEFAULT"
__nv_reservedSMEM_offset_0_alias:
	.zero		0
	.zero		64


//--------------------- .nv.shared._Z14blurImgKernel2P6uchar3iiPfiS0_ --------------------------
	.section	.nv.shared._Z14blurImgKernel2P6uchar3iiPfiS0_,"aw",@nobits
	.sectionflags	@""
	.align	16
	.zero		1024


//--------------------- .nv.shared._Z14blurImgKernel1P6uchar3iiPfiS0_ --------------------------
	.section	.nv.shared._Z14blurImgKernel1P6uchar3iiPfiS0_,"aw",@nobits
	.sectionflags	@""
	.align	16
	.zero		1024


//--------------------- .nv.constant0._Z14blurImgKernel3P6uchar3iiiS0_ --------------------------
	.section	.nv.constant0._Z14blurImgKernel3P6uchar3iiiS0_,"a",@progbits
	.sectionflags	@""
	.align	4
.nv.constant0._Z14blurImgKernel3P6uchar3iiiS0_:
	.zero		928


//--------------------- .nv.constant0._Z14blurImgKernel2P6uchar3iiPfiS0_ --------------------------
	.section	.nv.constant0._Z14blurImgKernel2P6uchar3iiPfiS0_,"a",@progbits
	.sectionflags	@""
	.align	4
.nv.constant0._Z14blurImgKernel2P6uchar3iiPfiS0_:
	.zero		936


//--------------------- .nv.constant0._Z14blurImgKernel1P6uchar3iiPfiS0_ --------------------------
	.section	.nv.constant0._Z14blurImgKernel1P6uchar3iiPfiS0_,"a",@progbits
	.sectionflags	@""
	.align	4
.nv.constant0._Z14blurImgKernel1P6uchar3iiPfiS0_:
	.zero		936


//--------------------- SYMBOLS --------------------------

	.type		.nv.reservedSmem.offset0,@object
	.size		.nv.reservedSmem.offset0,0x4
	.type		.nv.reservedSmem.cap,@object
	.size		.nv.reservedSmem.cap,0x4
